	.target	sm_100a

	.elftype	@"ET_EXEC"


//--------------------- .note.nv.tkinfo           --------------------------
	.section	.note.nv.tkinfo,"",@"SHT_NOTE"
	.sectionflags	@"SHF_NOTE_NV_TKINFO"
	.tkinfo
        /*0018*/ 	.word	0x00000081
        /*0030*/ 	.string	""
        /*0030*/ 	.string	"ptxas-blackwell"
        /*0030*/ 	.string	"Cuda compilation tools, release 12.9, V12.9.86"
        /*0030*/ 	.string	"Build cuda_12.9.r12.9/compiler.36037853_0"
        /*0030*/ 	.string	"-v  -suppress-debug-info  -lineinfo  -arch sm_100a "



//--------------------- .note.nv.cuver            --------------------------
	.section	.note.nv.cuver,"",@"SHT_NOTE"
	.sectionflags	@"SHF_NOTE_NV_CUVER"
        /*0018*/ 	.short	0x0001
        /*001a*/ 	.short	0x0064
        /*001c*/ 	.short	0x0001
        /*001e*/ 	.short	0x0000
        /*0020*/ 	.short	0x0001
        /*0022*/ 	.short	0x0000


//--------------------- .nv.info                  --------------------------
	.section	.nv.info,"",@"SHT_CUDA_INFO"
	.align	4


	//----- nvinfo : EIATTR_REGCOUNT
	.align		4
        /*0000*/ 	.byte	0x04, 0x2f
        /*0002*/ 	.short	(.L_4 - .L_3)
	.align		4
.L_3:
        /*0004*/ 	.word	index@(gluon_tcgen05)
        /*0008*/ 	.word	0x00000047


	//----- nvinfo : EIATTR_FRAME_SIZE
	.align		4
.L_4:
        /*000c*/ 	.byte	0x04, 0x11
        /*000e*/ 	.short	(.L_6 - .L_5)
	.align		4
.L_5:
        /*0010*/ 	.word	index@($__internal_2_$__cuda_sm10x_tcgen05_guardrail_trap_unallocated_columns_being_dealloced)
        /*0014*/ 	.word	0x00000000


	//----- nvinfo : EIATTR_FRAME_SIZE
	.align		4
.L_6:
        /*0018*/ 	.byte	0x04, 0x11
        /*001a*/ 	.short	(.L_8 - .L_7)
	.align		4
.L_7:
        /*001c*/ 	.word	index@($__internal_1_$__cuda_sm10x_tcgen05_guardrail_trap_phase_invalid_during_alloc)
        /*0020*/ 	.word	0x00000000


	//----- nvinfo : EIATTR_FRAME_SIZE
	.align		4
.L_8:
        /*0024*/ 	.byte	0x04, 0x11
        /*0026*/ 	.short	(.L_10 - .L_9)
	.align		4
.L_9:
        /*0028*/ 	.word	index@($__internal_0_$__cuda_sm10x_tcgen05_guardrail_trap_col_being_dealloced_not_returned_by_alloc)
        /*002c*/ 	.word	0x00000000


	//----- nvinfo : EIATTR_FRAME_SIZE
	.align		4
.L_10:
        /*0030*/ 	.byte	0x04, 0x11
        /*0032*/ 	.short	(.L_12 - .L_11)
	.align		4
.L_11:
        /*0034*/ 	.word	index@(gluon_tcgen05)
        /*0038*/ 	.word	0x00000000


	//----- nvinfo : EIATTR_MIN_STACK_SIZE
	.align		4
.L_12:
        /*003c*/ 	.byte	0x04, 0x12
        /*003e*/ 	.short	(.L_14 - .L_13)
	.align		4
.L_13:
        /*0040*/ 	.word	index@(gluon_tcgen05)
        /*0044*/ 	.word	0x00000000
.L_14:


//--------------------- .nv.info.gluon_tcgen05    --------------------------
	.section	.nv.info.gluon_tcgen05,"",@"SHT_CUDA_INFO"
	.sectionflags	@""
	.align	4


	//----- nvinfo : EIATTR_CUDA_API_VERSION
	.align		4
        /*0000*/ 	.byte	0x04, 0x37
        /*0002*/ 	.short	(.L_16 - .L_15)
.L_15:
        /*0004*/ 	.word	0x00000081


	//----- nvinfo : EIATTR_KPARAM_INFO
	.align		4
.L_16:
        /*0008*/ 	.byte	0x04, 0x17
        /*000a*/ 	.short	(.L_18 - .L_17)
.L_17:
        /*000c*/ 	.word	0x00000000
        /*0010*/ 	.short	0x000a
        /*0012*/ 	.short	0x0048
        /*0014*/ 	.byte	0x00, 0xf4, 0x21, 0x00


	//----- nvinfo : EIATTR_KPARAM_INFO
	.align		4
.L_18:
        /*0018*/ 	.byte	0x04, 0x17
        /*001a*/ 	.short	(.L_20 - .L_19)
.L_19:
        /*001c*/ 	.word	0x00000000
        /*0020*/ 	.short	0x0009
        /*0022*/ 	.short	0x0040
        /*0024*/ 	.byte	0x00, 0xf4, 0x21, 0x00


	//----- nvinfo : EIATTR_KPARAM_INFO
	.align		4
.L_20:
        /*0028*/ 	.byte	0x04, 0x17
        /*002a*/ 	.short	(.L_22 - .L_21)
.L_21:
        /*002c*/ 	.word	0x00000000
        /*0030*/ 	.short	0x0008
        /*0032*/ 	.short	0x0038
        /*0034*/ 	.byte	0x00, 0xf0, 0x21, 0x00


	//----- nvinfo : EIATTR_KPARAM_INFO
	.align		4
.L_22:
        /*0038*/ 	.byte	0x04, 0x17
        /*003a*/ 	.short	(.L_24 - .L_23)
.L_23:
        /*003c*/ 	.word	0x00000000
        /*0040*/ 	.short	0x0007
        /*0042*/ 	.short	0x0030
        /*0044*/ 	.byte	0x00, 0xf0, 0x21, 0x00


	//----- nvinfo : EIATTR_KPARAM_INFO
	.align		4
.L_24:
        /*0048*/ 	.byte	0x04, 0x17
        /*004a*/ 	.short	(.L_26 - .L_25)
.L_25:
        /*004c*/ 	.word	0x00000000
        /*0050*/ 	.short	0x0006
        /*0052*/ 	.short	0x0028
        /*0054*/ 	.byte	0x00, 0xf0, 0x21, 0x00


	//----- nvinfo : EIATTR_KPARAM_INFO
	.align		4
.L_26:
        /*0058*/ 	.byte	0x04, 0x17
        /*005a*/ 	.short	(.L_28 - .L_27)
.L_27:
        /*005c*/ 	.word	0x00000000
        /*0060*/ 	.short	0x0005
        /*0062*/ 	.short	0x0020
        /*0064*/ 	.byte	0x00, 0xf0, 0x11, 0x00


	//----- nvinfo : EIATTR_KPARAM_INFO
	.align		4
.L_28:
        /*0068*/ 	.byte	0x04, 0x17
        /*006a*/ 	.short	(.L_30 - .L_29)
.L_29:
        /*006c*/ 	.word	0x00000000
        /*0070*/ 	.short	0x0004
        /*0072*/ 	.short	0x001c
        /*0074*/ 	.byte	0x00, 0xf0, 0x11, 0x00


	//----- nvinfo : EIATTR_KPARAM_INFO
	.align		4
.L_30:
        /*0078*/ 	.byte	0x04, 0x17
        /*007a*/ 	.short	(.L_32 - .L_31)
.L_31:
        /*007c*/ 	.word	0x00000000
        /*0080*/ 	.short	0x0003
        /*0082*/ 	.short	0x0018
        /*0084*/ 	.byte	0x00, 0xf0, 0x11, 0x00


	//----- nvinfo : EIATTR_KPARAM_INFO
	.align		4
.L_32:
        /*0088*/ 	.byte	0x04, 0x17
        /*008a*/ 	.short	(.L_34 - .L_33)
.L_33:
        /*008c*/ 	.word	0x00000000
        /*0090*/ 	.short	0x0002
        /*0092*/ 	.short	0x0010
        /*0094*/ 	.byte	0x00, 0xf4, 0x21, 0x00


	//----- nvinfo : EIATTR_KPARAM_INFO
	.align		4
.L_34:
        /*0098*/ 	.byte	0x04, 0x17
        /*009a*/ 	.short	(.L_36 - .L_35)
.L_35:
        /*009c*/ 	.word	0x00000000
        /*00a0*/ 	.short	0x0001
        /*00a2*/ 	.short	0x0008
        /*00a4*/ 	.byte	0x00, 0xf4, 0x21, 0x00


	//----- nvinfo : EIATTR_KPARAM_INFO
	.align		4
.L_36:
        /*00a8*/ 	.byte	0x04, 0x17
        /*00aa*/ 	.short	(.L_38 - .L_37)
.L_37:
        /*00ac*/ 	.word	0x00000000
        /*00b0*/ 	.short	0x0000
        /*00b2*/ 	.short	0x0000
        /*00b4*/ 	.byte	0x00, 0xf4, 0x21, 0x00


	//----- nvinfo : EIATTR_AT_ENTRY_FRAGMENTS
	.align		4
.L_38:
        /*00b8*/ 	.byte	0x04, 0x4f
        /*00ba*/ 	.short	(.L_40 - .L_39)


	//   ....[0]....
.L_39:
        /*00bc*/ 	.word	0x00000004


	//----- nvinfo : EIATTR_RESERVED_SMEM_USED
	.align		4
.L_40:
        /*00c0*/ 	.byte	0x01, 0x41
	.zero		2


	//----- nvinfo : EIATTR_SPARSE_MMA_MASK
	.align		4
        /*00c4*/ 	.byte	0x03, 0x50
        /*00c6*/ 	.short	0x0000


	//----- nvinfo : EIATTR_TCGEN05_1CTA_USED
	.align		4
        /*00c8*/ 	.byte	0x01, 0x51
	.zero		2


	//----- nvinfo : EIATTR_MAXREG_COUNT
	.align		4
        /*00cc*/ 	.byte	0x03, 0x1b
        /*00ce*/ 	.short	0x00ff


	//----- nvinfo : EIATTR_NUM_BARRIERS
	.align		4
        /*00d0*/ 	.byte	0x02, 0x4c
        /*00d2*/ 	.byte	0x01
	.zero		1


	//----- nvinfo : EIATTR_INT_WARP_WIDE_INSTR_OFFSETS
	.align		4
        /*00d4*/ 	.byte	0x04, 0x31
        /*00d6*/ 	.short	(.L_42 - .L_41)


	//   ....[0]....
.L_41:
        /*00d8*/ 	.word	0x00001780


	//   ....[1]....
        /*00dc*/ 	.word	0x000017a0


	//   ....[2]....
        /*00e0*/ 	.word	0x00001820


	//   ....[3]....
        /*00e4*/ 	.word	0x00001930


	//   ....[4]....
        /*00e8*/ 	.word	0x00001940


	//   ....[5]....
        /*00ec*/ 	.word	0x000019a0


	//   ....[6]....
        /*00f0*/ 	.word	0x000019b0


	//   ....[7]....
        /*00f4*/ 	.word	0x00001bd0


	//   ....[8]....
        /*00f8*/ 	.word	0x00001be0


	//   ....[9]....
        /*00fc*/ 	.word	0x00001d00


	//   ....[10]....
        /*0100*/ 	.word	0x00001d10


	//   ....[11]....
        /*0104*/ 	.word	0x00001d50


	//   ....[12]....
        /*0108*/ 	.word	0x00001d90


	//   ....[13]....
        /*010c*/ 	.word	0x00001ed0


	//   ....[14]....
        /*0110*/ 	.word	0x00001ee0


	//   ....[15]....
        /*0114*/ 	.word	0x00002140


	//   ....[16]....
        /*0118*/ 	.word	0x00002160


	//   ....[17]....
        /*011c*/ 	.word	0x00002680


	//   ....[18]....
        /*0120*/ 	.word	0x000026d0


	//----- nvinfo : EIATTR_COOP_GROUP_MASK_REGIDS
	.align		4
.L_42:
        /*0124*/ 	.byte	0x04, 0x29
        /*0126*/ 	.short	(.L_44 - .L_43)


	//   ....[0]....
.L_43:
        /*0128*/ 	.word	0xffffffff


	//   ....[1]....
        /*012c*/ 	.word	0xffffffff


	//   ....[2]....
        /*0130*/ 	.word	0xffffffff


	//   ....[3]....
        /*0134*/ 	.word	0xffffffff


	//   ....[4]....
        /*0138*/ 	.word	0xffffffff


	//   ....[5]....
        /*013c*/ 	.word	0xffffffff


	//   ....[6]....
        /*0140*/ 	.word	0xffffffff


	//   ....[7]....
        /*0144*/ 	.word	0xffffffff


	//   ....[8]....
        /*0148*/ 	.word	0xffffffff


	//   ....[9]....
        /*014c*/ 	.word	0xffffffff


	//----- nvinfo : EIATTR_COOP_GROUP_INSTR_OFFSETS
	.align		4
.L_44:
        /*0150*/ 	.byte	0x04, 0x28
        /*0152*/ 	.short	(.L_46 - .L_45)


	//   ....[0]....
.L_45:
        /*0154*/ 	.word	0x00000050


	//   ....[1]....
        /*0158*/ 	.word	0x00000310


	//   ....[2]....
        /*015c*/ 	.word	0x00000500


	//   ....[3]....
        /*0160*/ 	.word	0x000009a0


	//   ....[4]....
        /*0164*/ 	.word	0x00000ae0


	//   ....[5]....
        /*0168*/ 	.word	0x00000fe0


	//   ....[6]....
        /*016c*/ 	.word	0x00001120


	//   ....[7]....
        /*0170*/ 	.word	0x00001610


	//   ....[8]....
        /*0174*/ 	.word	0x00002510


	//   ....[9]....
        /*0178*/ 	.word	0x00002780


	//----- nvinfo : EIATTR_VRC_CTA_INIT_COUNT
	.align		4
.L_46:
        /*017c*/ 	.byte	0x02, 0x4a
        /*017e*/ 	.byte	0x80
	.zero		1


	//----- nvinfo : EIATTR_MBARRIER_INSTR_OFFSETS
	.align		4
        /*0180*/ 	.byte	0x04, 0x39
        /*0182*/ 	.short	(.L_48 - .L_47)


	//   ....[0]....
.L_47:
        /*0184*/ 	.word	0x00001840
        /*0188*/ 	.word	0x000000ff
        /*018c*/ 	.word	0x00003000
        /*0190*/ 	.short	0x0100
        /*0192*/ 	.byte	0x08
	.zero		1


	//   ....[1]....
        /*0194*/ 	.word	0x00001850
        /*0198*/ 	.word	0x000000ff
        /*019c*/ 	.word	0x00003010
        /*01a0*/ 	.short	0x0100
        /*01a2*/ 	.byte	0x08
	.zero		1


	//   ....[2]....
        /*01a4*/ 	.word	0x00001af0
        /*01a8*/ 	.word	0x000000ff
        /*01ac*/ 	.word	0x00003000
        /*01b0*/ 	.short	0x010a
        /*01b2*/ 	.byte	0x08
	.zero		1


	//   ....[3]....
        /*01b4*/ 	.word	0x00001c30
        /*01b8*/ 	.word	0x000000ff
        /*01bc*/ 	.word	0x00003010
        /*01c0*/ 	.short	0x010a
        /*01c2*/ 	.byte	0x08
	.zero		1


	//   ....[4]....
        /*01c4*/ 	.word	0x00001e10
        /*01c8*/ 	.word	0x000000ff
        /*01cc*/ 	.word	0x00003000
        /*01d0*/ 	.short	0x010a
        /*01d2*/ 	.byte	0x08
	.zero		1


	//   ....[5]....
        /*01d4*/ 	.word	0x00001f20
        /*01d8*/ 	.word	0x000000ff
        /*01dc*/ 	.word	0x00003010
        /*01e0*/ 	.short	0x010a
        /*01e2*/ 	.byte	0x08
	.zero		1


	//   ....[6]....
        /*01e4*/ 	.word	0x00001fb0
        /*01e8*/ 	.word	0x000000ff
        /*01ec*/ 	.word	0x00003000
        /*01f0*/ 	.short	0x0108
        /*01f2*/ 	.byte	0x08
	.zero		1


	//   ....[7]....
        /*01f4*/ 	.word	0x00001fc0
        /*01f8*/ 	.word	0x000000ff
        /*01fc*/ 	.word	0x00003010
        /*0200*/ 	.short	0x0108
        /*0202*/ 	.byte	0x08
	.zero		1


	//   ....[8]....
        /*0204*/ 	.word	0x000027a0
        /*0208*/ 	.word	0x000000ff
        /*020c*/ 	.word	0x00003000
        /*0210*/ 	.short	0x010a
        /*0212*/ 	.byte	0x08
	.zero		1


	//   ....[9]....
        /*0214*/ 	.word	0x000027d0
        /*0218*/ 	.word	0x000000ff
        /*021c*/ 	.word	0x00003010
        /*0220*/ 	.short	0x010a
        /*0222*/ 	.byte	0x08
	.zero		1


	//   ....[10]....
        /*0224*/ 	.word	0x00002800
        /*0228*/ 	.word	0x000000ff
        /*022c*/ 	.word	0x00003000
        /*0230*/ 	.short	0x010a
        /*0232*/ 	.byte	0x08
	.zero		1


	//   ....[11]....
        /*0234*/ 	.word	0x00002830
        /*0238*/ 	.word	0x000000ff
        /*023c*/ 	.word	0x00003010
        /*0240*/ 	.short	0x010a
        /*0242*/ 	.byte	0x08
	.zero		1


	//----- nvinfo : EIATTR_NUM_MBARRIERS
	.align		4
.L_48:
        /*0244*/ 	.byte	0x03, 0x38
        /*0246*/ 	.short	0x0002


	//----- nvinfo : EIATTR_EXIT_INSTR_OFFSETS
	.align		4
        /*0248*/ 	.byte	0x04, 0x1c
        /*024a*/ 	.short	(.L_50 - .L_49)


	//   ....[0]....
.L_49:
        /*024c*/ 	.word	0x00002790


	//----- nvinfo : EIATTR_REQNTID
	.align		4
.L_50:
        /*0250*/ 	.byte	0x04, 0x10
        /*0252*/ 	.short	(.L_52 - .L_51)
.L_51:
        /*0254*/ 	.word	0x00000080
        /*0258*/ 	.word	0x00000001
        /*025c*/ 	.word	0x00000001


	//----- nvinfo : EIATTR_CRS_STACK_SIZE
	.align		4
.L_52:
        /*0260*/ 	.byte	0x04, 0x1e
        /*0262*/ 	.short	(.L_54 - .L_53)
.L_53:
        /*0264*/ 	.word	0x00000000


	//----- nvinfo : EIATTR_CBANK_PARAM_SIZE
	.align		4
.L_54:
        /*0268*/ 	.byte	0x03, 0x19
        /*026a*/ 	.short	0x0050


	//----- nvinfo : EIATTR_PARAM_CBANK
	.align		4
        /*026c*/ 	.byte	0x04, 0x0a
        /*026e*/ 	.short	(.L_56 - .L_55)
	.align		4
.L_55:
        /*0270*/ 	.word	index@(.nv.constant0.gluon_tcgen05)
        /*0274*/ 	.short	0x0380
        /*0276*/ 	.short	0x0050


	//----- nvinfo : EIATTR_SW_WAR
	.align		4
.L_56:
        /*0278*/ 	.byte	0x04, 0x36
        /*027a*/ 	.short	(.L_58 - .L_57)
.L_57:
        /*027c*/ 	.word	0x00000008
.L_58:


//--------------------- .nv.compat                --------------------------
	.section	.nv.compat,"",@"SHT_CUDA_COMPAT_INFO"
	.align	4
        /*0000*/ 	.byte	0x02, 0x02, 0x02, 0x00, 0x02, 0x05, 0x05, 0x00, 0x02, 0x03, 0x03, 0x00, 0x02, 0x06, 0x01, 0x00


//--------------------- .nv.callgraph             --------------------------
	.section	.nv.callgraph,"",@"SHT_CUDA_CALLGRAPH"
	.align	4
	.sectionentsize	8
	.align		4
        /*0000*/ 	.word	0x00000000
	.align		4
        /*0004*/ 	.word	0xffffffff
	.align		4
        /*0008*/ 	.word	0x00000000
	.align		4
        /*000c*/ 	.word	0xfffffffe
	.align		4
        /*0010*/ 	.word	0x00000000
	.align		4
        /*0014*/ 	.word	0xfffffffd
	.align		4
        /*0018*/ 	.word	0x00000000
	.align		4
        /*001c*/ 	.word	0xfffffffc


//--------------------- .text.gluon_tcgen05       --------------------------
	.section	.text.gluon_tcgen05,"ax",@progbits
	.align	128
        .global         gluon_tcgen05
        .type           gluon_tcgen05,@function
        .size           gluon_tcgen05,(.L_x_73 - gluon_tcgen05)
        .other          gluon_tcgen05,@"STO_CUDA_ENTRY STV_DEFAULT"
gluon_tcgen05:
.text.gluon_tcgen05:
[----:B------:R-:W1:Y:S01]  /*0000*/  LDC R1, c[0x0][0x37c] ;  /* 0x0000df00ff017b82 */ /* 0x000e620000000800 */
[----:B------:R-:W2:Y:S02]  /*0010*/  S2R R0, SR_TID.X ;  /* 0x0000000000007919 */ /* 0x000ea40000002100 */
[----:B--2---:R-:W-:-:S13]  /*0020*/  ISETP.GE.U32.AND P2, PT, R0, 0x20, PT ;  /* 0x000000200000780c */ /* 0x004fda0003f46070 */
[----:B------:R-:W-:Y:S05]  /*0030*/  @P2 BRA `(.L_x_0) ;  /* 0x0000000000b82947 */ /* 0x000fea0003800000 */
[----:B------:R-:W2:Y:S01]  /*0040*/  S2UR UR6, SR_CgaCtaId ;  /* 0x00000000000679c3 */ /* 0x000ea20000008800 */
[----:B------:R-:W-:Y:S01]  /*0050*/  NOP ;  /* 0x0000000000007918 */ /* 0x000fe20000000000 */
[----:B------:R-:W-:Y:S02]  /*0060*/  UMOV UR4, 0x40 ;  /* 0x0000004000047882 */ /* 0x000fe40000000000 */
[----:B--2---:R-:W-:-:S09]  /*0070*/  ULEA UR4, UR6, UR4, 0x18 ;  /* 0x0000000406047291 */ /* 0x004fd2000f8ec0ff */
[----:B------:R-:W2:Y:S01]  /*0080*/  LDS.U8 R2, [UR4] ;  /* 0x00000004ff027984 */ /* 0x000ea20008000000 */
[----:B------:R-:W-:Y:S02]  /*0090*/  UMOV UR4, 0x400 ;  /* 0x0000040000047882 */ /* 0x000fe40000000000 */
[----:B------:R-:W-:Y:S01]  /*00a0*/  ULEA UR4, UR6, UR4, 0x18 ;  /* 0x0000000406047291 */ /* 0x000fe2000f8ec0ff */
[----:B--2---:R-:W-:-:S13]  /*00b0*/  ISETP.NE.AND P0, PT, R2, RZ, PT ;  /* 0x000000ff0200720c */ /* 0x004fda0003f05270 */
[----:B------:R-:W-:Y:S05]  /*00c0*/  @P0 BRA `(.L_x_1) ;  /* 0x00000000007c0947 */ /* 0x000fea0003800000 */
[----:B------:R-:W-:-:S13]  /*00d0*/  ELECT P0, URZ, PT ;  /* 0x0000000000ff782f */ /* 0x000fda0003800000 */
[----:B------:R-:W-:Y:S05]  /*00e0*/  @!P0 BRA `(.L_x_2) ;  /* 0x0000000000848947 */ /* 0x000fea0003800000 */
[----:B------:R-:W-:Y:S01]  /*00f0*/  UMOV UR5, 0x4 ;  /* 0x0000000400057882 */ /* 0x000fe20000000000 */
[----:B------:R-:W-:Y:S02]  /*0100*/  IMAD.MOV.U32 R5, RZ, RZ, 0x1 ;  /* 0x00000001ff057424 */ /* 0x000fe400078e00ff */
[----:B------:R-:W-:Y:S02]  /*0110*/  IMAD.MOV.U32 R3, RZ, RZ, 0xf ;  /* 0x0000000fff037424 */ /* 0x000fe400078e00ff */
[----:B------:R-:W-:Y:S04]  /*0120*/  DEPBAR.LE SB2, 0x36 ;  /* 0x0000ad800000791a */ /* 0x000fe80000000000 */
[----:B------:R-:W2:Y:S02]  /*0130*/  UTCATOMSWS.FIND_AND_SET.ALIGN UP0, UR5, UR5 ;  /* 0x00000005000575e3 */ /* 0x000ea40008000800 */
[----:B--2---:R-:W-:-:S04]  /*0140*/  PLOP3.LUT P0, PT, PT, PT, UP0, 0x80, 0x8 ;  /* 0x000000000008781c */ /* 0x004fc80003f0f008 */
[----:B------:R-:W-:-:S04]  /*0150*/  SEL R2, RZ, 0xffffffff, !P0 ;  /* 0xffffffffff027807 */ /* 0x000fc80004000000 */
[----:B------:R-:W-:Y:S01]  /*0160*/  ISETP.NE.AND P0, PT, R2, RZ, PT ;  /* 0x000000ff0200720c */ /* 0x000fe20003f05270 */
[----:B------:R-:W-:-:S12]  /*0170*/  IMAD.U32 R2, RZ, RZ, UR5 ;  /* 0x00000005ff027e24 */ /* 0x000fd8000f8e00ff */
[----:B------:R-:W-:Y:S05]  /*0180*/  @P0 BRA `(.L_x_3) ;  /* 0x0000000000240947 */ /* 0x000fea0003800000 */
.L_x_4:
[----:B------:R-:W-:Y:S05]  /*0190*/  NANOSLEEP 0x64 ;  /* 0x000000640000795d */ /* 0x000fea0003800000 */
[----:B------:R-:W-:-:S05]  /*01a0*/  UMOV UR5, 0x4 ;  /* 0x0000000400057882 */ /* 0x000fca0000000000 */
[----:B------:R-:W-:Y:S04]  /*01b0*/  DEPBAR.LE SB2, 0x36 ;  /* 0x0000ad800000791a */ /* 0x000fe80000000000 */
[----:B------:R-:W2:Y:S02]  /*01c0*/  UTCATOMSWS.FIND_AND_SET.ALIGN UP0, UR5, UR5 ;  /* 0x00000005000575e3 */ /* 0x000ea40008000800 */
[----:B--2---:R-:W-:-:S04]  /*01d0*/  PLOP3.LUT P0, PT, PT, PT, UP0, 0x80, 0x8 ;  /* 0x000000000008781c */ /* 0x004fc80003f0f008 */
[----:B------:R-:W-:-:S04]  /*01e0*/  SEL R2, RZ, 0xffffffff, !P0 ;  /* 0xffffffffff027807 */ /* 0x000fc80004000000 */
[----:B------:R-:W-:Y:S01]  /*01f0*/  ISETP.NE.AND P0, PT, R2, RZ, PT ;  /* 0x000000ff0200720c */ /* 0x000fe20003f05270 */
[----:B------:R-:W-:-:S12]  /*0200*/  IMAD.U32 R2, RZ, RZ, UR5 ;  /* 0x00000005ff027e24 */ /* 0x000fd8000f8e00ff */
[----:B------:R-:W-:Y:S05]  /*0210*/  @!P0 BRA `(.L_x_4) ;  /* 0xfffffffc00dc8947 */ /* 0x000fea000383ffff */
.L_x_3:
[C---:B------:R-:W-:Y:S01]  /*0220*/  VIADD R4, R2.reuse, 0x10 ;  /* 0x0000001002047836 */ /* 0x040fe20000000000 */
[----:B------:R-:W-:Y:S01]  /*0230*/  UMOV UR5, 0x50 ;  /* 0x0000005000057882 */ /* 0x000fe20000000000 */
[----:B------:R-:W-:Y:S01]  /*0240*/  SHF.L.U32 R3, R3, R2, RZ ;  /* 0x0000000203037219 */ /* 0x000fe200000006ff */
[----:B------:R-:W-:Y:S01]  /*0250*/  ULEA UR5, UR6, UR5, 0x18 ;  /* 0x0000000506057291 */ /* 0x000fe2000f8ec0ff */
[----:B------:R-:W-:Y:S01]  /*0260*/  IMAD.SHL.U32 R2, R2, 0x20, RZ ;  /* 0x0000002002027824 */ /* 0x000fe200078e00ff */
[----:B------:R-:W-:-:S04]  /*0270*/  SHF.L.U32 R4, R5, R4, RZ ;  /* 0x0000000405047219 */ /* 0x000fc800000006ff */
[----:B------:R-:W-:-:S05]  /*0280*/  LOP3.LUT R3, R4, R3, RZ, 0xfc, !PT ;  /* 0x0000000304037212 */ /* 0x000fca00078efcff */
[----:B------:R2:W-:Y:S04]  /*0290*/  ATOMS.OR RZ, [UR5], R3 ;  /* 0x00000003ffff798c */ /* 0x0005e8000b000005 */
[----:B------:R2:W-:Y:S01]  /*02a0*/  STS [UR4], R2 ;  /* 0x00000002ff007988 */ /* 0x0005e20008000804 */
[----:B------:R-:W-:Y:S05]  /*02b0*/  BRA `(.L_x_2) ;  /* 0x0000000000107947 */ /* 0x000fea0003800000 */
.L_x_1:
[----:B------:R-:W-:Y:S01]  /*02c0*/  IMAD.MOV.U32 R3, RZ, RZ, -0x1 ;  /* 0xffffffffff037424 */ /* 0x000fe200078e00ff */
[----:B------:R-:W-:-:S04]  /*02d0*/  MOV R2, 0x300 ;  /* 0x0000030000027802 */ /* 0x000fc80000000f00 */
[----:B------:R2:W-:Y:S03]  /*02e0*/  STS [UR4], R3 ;  /* 0x00000003ff007988 */ /* 0x0005e60008000804 */
[----:B-12---:R-:W-:Y:S05]  /*02f0*/  CALL.REL.NOINC `($__internal_1_$__cuda_sm10x_tcgen05_guardrail_trap_phase_invalid_during_alloc) ;  /* 0x0000002400647944 */ /* 0x006fea0003c00000 */
.L_x_2:
[----:B------:R-:W-:Y:S05]  /*0300*/  WARPSYNC.ALL ;  /* 0x0000000000007948 */ /* 0x000fea0003800000 */
[----:B------:R-:W-:Y:S01]  /*0310*/  NOP ;  /* 0x0000000000007918 */ /* 0x000fe20000000000 */
.L_x_0:
[----:B------:R-:W3:Y:S08]  /*0320*/  S2UR UR4, SR_CgaCtaId ;  /* 0x00000000000479c3 */ /* 0x000ef00000008800 */
[----:B------:R-:W-:Y:S01]  /*0330*/  BAR.SYNC.DEFER_BLOCKING 0x0 ;  /* 0x0000000000007b1d */ /* 0x000fe20000010000 */
[----:B------:R-:W-:-:S05]  /*0340*/  LOP3.LUT R68, R0, 0x7f, RZ, 0xc0, !PT ;  /* 0x0000007f00447812 */ /* 0x000fca00078ec0ff */
[----:B------:R-:W-:Y:S02]  /*0350*/  UMOV UR8, 0x400 ;  /* 0x0000040000087882 */ /* 0x000fe40000000000 */
[----:B--2---:R-:W2:Y:S08]  /*0360*/  LDC R3, c[0x0][0x398] ;  /* 0x0000e600ff037b82 */ /* 0x004eb00000000800 */
[----:B------:R-:W4:Y:S01]  /*0370*/  LDC R10, c[0x0][0x3a0] ;  /* 0x0000e800ff0a7b82 */ /* 0x000f220000000800 */
[----:B---3--:R-:W-:-:S07]  /*0380*/  ULEA UR8, UR4, UR8, 0x18 ;  /* 0x0000000804087291 */ /* 0x008fce000f8ec0ff */
[----:B------:R-:W3:Y:S02]  /*0390*/  S2UR UR11, SR_CTAID.Y ;  /* 0x00000000000b79c3 */ /* 0x000ee40000002600 */
[----:B------:R-:W5:Y:S06]  /*03a0*/  LDS R4, [UR8] ;  /* 0x00000008ff047984 */ /* 0x000f6c0008000800 */
[----:B------:R-:W-:Y:S06]  /*03b0*/  BAR.SYNC.DEFER_BLOCKING 0x0 ;  /* 0x0000000000007b1d */ /* 0x000fec0000010000 */
[----:B------:R-:W-:Y:S05]  /*03c0*/  @P2 BRA `(.L_x_5) ;  /* 0x0000000000182947 */ /* 0x000fea0003800000 */
[----:B------:R-:W-:Y:S01]  /*03d0*/  ELECT P0, URZ, PT ;  /* 0x0000000000ff782f */ /* 0x000fe20003800000 */
[----:B------:R-:W-:Y:S01]  /*03e0*/  IMAD.MOV.U32 R2, RZ, RZ, 0x1 ;  /* 0x00000001ff027424 */ /* 0x000fe200078e00ff */
[----:B------:R-:W-:Y:S01]  /*03f0*/  UMOV UR5, 0x40 ;  /* 0x0000004000057882 */ /* 0x000fe20000000000 */
[----:B------:R-:W-:Y:S01]  /*0400*/  UVIRTCOUNT.DEALLOC.SMPOOL 0x80 ;  /* 0x000000800000784c */ /* 0x000fe20000000000 */
[----:B------:R-:W-:-:S09]  /*0410*/  ULEA UR5, UR4, UR5, 0x18 ;  /* 0x0000000504057291 */ /* 0x000fd2000f8ec0ff */
[----:B------:R5:W-:Y:S03]  /*0420*/  @P0 STS.U8 [UR5], R2 ;  /* 0x00000002ff000988 */ /* 0x000be60008000005 */
.L_x_5:
[----:B------:R-:W5:Y:S01]  /*0430*/  S2UR UR4, SR_CTAID.Z ;  /* 0x00000000000479c3 */ /* 0x000f620000002700 */
[----:B------:R-:W4:Y:S01]  /*0440*/  LDCU UR5, c[0x0][0x370] ;  /* 0x00006e00ff0577ac */ /* 0x000f220008000800 */
[C---:B------:R-:W-:Y:S01]  /*0450*/  ISETP.GE.U32.AND P0, PT, R68.reuse, 0x20, PT ;  /* 0x000000204400780c */ /* 0x040fe20003f06070 */
[----:B--2--5:R-:W-:Y:S01]  /*0460*/  VIADD R2, R3, 0xffffffff ;  /* 0xffffffff03027836 */ /* 0x024fe20000000000 */
[C---:B------:R-:W-:Y:S01]  /*0470*/  ISETP.NE.U32.AND P3, PT, R68.reuse, RZ, PT ;  /* 0x000000ff4400720c */ /* 0x040fe20003f65070 */
[----:B------:R-:W2:Y:S01]  /*0480*/  LDCU UR7, c[0x0][0x374] ;  /* 0x00006e80ff0777ac */ /* 0x000ea20008000800 */
[----:B------:R-:W-:Y:S01]  /*0490*/  LEA R11, R68, UR8, 0x2 ;  /* 0x00000008440b7c11 */ /* 0x000fe2000f8e10ff */
[----:B----4-:R-:W-:Y:S01]  /*04a0*/  VIADD R12, R10, 0xffffffff ;  /* 0xffffffff0a0c7836 */ /* 0x010fe20000000000 */
[----:B------:R-:W4:Y:S01]  /*04b0*/  S2UR UR6, SR_CTAID.X ;  /* 0x00000000000679c3 */ /* 0x000f220000002500 */
[----:B------:R-:W5:Y:S01]  /*04c0*/  LDCU.64 UR16, c[0x0][0x3c0] ;  /* 0x00007800ff1077ac */ /* 0x000f620008000a00 */
[----:B------:R-:W-:Y:S01]  /*04d0*/  R2UR UR29, R4 ;  /* 0x00000000041d72ca */ /* 0x000fe200000e0000 */
[----:B------:R-:W-:Y:S04]  /*04e0*/  BSSY.RECONVERGENT B0, `(.L_x_6) ;  /* 0x0000011000007945 */ /* 0x000fe80003800200 */
[----:B------:R3:W-:Y:S01]  /*04f0*/  @!P0 STS [R11], RZ ;  /* 0x000000ff0b008388 */ /* 0x0007e20000000800 */
[----:B------:R-:W-:-:S03]  /*0500*/  NOP ;  /* 0x0000000000007918 */ /* 0x000fc60000000000 */
[----:B------:R3:W-:Y:S02]  /*0510*/  @!P3 STS [UR8+0x24], R2 ;  /* 0x00002402ff00b988 */ /* 0x0007e40008000808 */
[----:B--23--:R-:W-:Y:S02]  /*0520*/  UIMAD UR4, UR4, UR7, UR11 ;  /* 0x00000007040472a4 */ /* 0x00cfe4000f8e020b */
[----:B------:R2:W-:Y:S02]  /*0530*/  @!P3 STS [UR8+0x20], R12 ;  /* 0x0000200cff00b988 */ /* 0x0005e40008000808 */
[----:B----4-:R-:W-:-:S04]  /*0540*/  UIMAD UR4, UR4, UR5, UR6 ;  /* 0x00000005040472a4 */ /* 0x010fc8000f8e0206 */
[----:B------:R-:W-:-:S04]  /*0550*/  UIMAD UR4, UR4, 0x180, URZ ;  /* 0x00000180040478a4 */ /* 0x000fc8000f8e02ff */
[----:B-----5:R-:W-:-:S04]  /*0560*/  UIADD3 UR12, UP0, UPT, UR4, UR16, URZ ;  /* 0x00000010040c7290 */ /* 0x020fc8000ff1e0ff */
[----:B------:R-:W-:Y:S01]  /*0570*/  ULEA.HI.X.SX32 UR13, UR4, UR17, 0x1, UP0 ;  /* 0x00000011040d7291 */ /* 0x000fe200080f0eff */
[----:B--2---:R-:W-:Y:S11]  /*0580*/  @P3 BRA `(.L_x_7) ;  /* 0x0000000000183947 */ /* 0x004ff60003800000 */
[----:B------:R-:W2:Y:S01]  /*0590*/  LDS R3, [UR8+0x8] ;  /* 0x00000808ff037984 */ /* 0x000ea20008000800 */
[----:B------:R-:W3:Y:S01]  /*05a0*/  LDC.64 R6, c[0x0][0x380] ;  /* 0x0000e000ff067b82 */ /* 0x000ee20000000a00 */
[----:B------:R-:W-:Y:S02]  /*05b0*/  IMAD.MOV.U32 R4, RZ, RZ, 0x70 ;  /* 0x00000070ff047424 */ /* 0x000fe400078e00ff */
[----:B---3--:R3:W-:Y:S03]  /*05c0*/  STS.64 [UR8], R6 ;  /* 0x00000006ff007988 */ /* 0x0087e60008000a08 */
[----:B--2---:R-:W-:-:S05]  /*05d0*/  LOP3.LUT R3, R3, 0x10, R4, 0xd8, !PT ;  /* 0x0000001003037812 */ /* 0x004fca00078ed804 */
[----:B------:R3:W-:Y:S02]  /*05e0*/  STS [UR8+0x8], R3 ;  /* 0x00000803ff007988 */ /* 0x0007e40008000808 */
.L_x_7:
[----:B------:R-:W-:Y:S05]  /*05f0*/  BSYNC.RECONVERGENT B0 ;  /* 0x0000000000007941 */ /* 0x000fea0003800200 */
.L_x_6:
[----:B------:R-:W-:Y:S04]  /*0600*/  BSSY.RECONVERGENT B0, `(.L_x_8) ;  /* 0x000000a000007945 */ /* 0x000fe80003800200 */
[----:B------:R-:W-:Y:S05]  /*0610*/  @P3 BRA `(.L_x_9) ;  /* 0x0000000000203947 */ /* 0x000fea0003800000 */
[----:B---3--:R-:W2:Y:S01]  /*0620*/  LDS R3, [UR8+0x34] ;  /* 0x00003408ff037984 */ /* 0x008ea20008000800 */
[----:B------:R-:W-:Y:S02]  /*0630*/  IMAD.MOV.U32 R4, RZ, RZ, 0x1f000000 ;  /* 0x1f000000ff047424 */ /* 0x000fe400078e00ff */
[----:B------:R-:W-:Y:S01]  /*0640*/  @!P3 IMAD.MOV.U32 R5, RZ, RZ, 0x3f ;  /* 0x0000003fff05b424 */ /* 0x000fe200078e00ff */
[----:B------:R-:W3:Y:S02]  /*0650*/  @!P3 LDS R6, [UR8+0x38] ;  /* 0x00003808ff06b984 */ /* 0x000ee40008000800 */
[----:B--2---:R-:W-:Y:S02]  /*0660*/  LOP3.LUT R3, R3, 0xff000000, R4, 0xb8, !PT ;  /* 0xff00000003037812 */ /* 0x004fe400078eb804 */
[----:B---3--:R-:W-:-:S03]  /*0670*/  @!P3 LOP3.LUT R4, R6, 0xff, R5, 0xb8, !PT ;  /* 0x000000ff0604b812 */ /* 0x008fc600078eb805 */
[----:B------:R2:W-:Y:S04]  /*0680*/  STS [UR8+0x34], R3 ;  /* 0x00003403ff007988 */ /* 0x0005e80008000808 */
[----:B------:R2:W-:Y:S02]  /*0690*/  @!P3 STS [UR8+0x38], R4 ;  /* 0x00003804ff00b988 */ /* 0x0005e40008000808 */
.L_x_9:
[----:B------:R-:W-:Y:S05]  /*06a0*/  BSYNC.RECONVERGENT B0 ;  /* 0x0000000000007941 */ /* 0x000fea0003800200 */
.L_x_8:
[----:B------:R-:W-:Y:S04]  /*06b0*/  BSSY.RECONVERGENT B0, `(.L_x_10) ;  /* 0x000000e000007945 */ /* 0x000fe80003800200 */
[----:B------:R-:W-:Y:S05]  /*06c0*/  @P3 BRA `(.L_x_11) ;  /* 0x0000000000303947 */ /* 0x000fea0003800000 */
[----:B--2---:R-:W2:Y:S01]  /*06d0*/  LDS R4, [UR8+0x34] ;  /* 0x00003408ff047984 */ /* 0x004ea20008000800 */
[----:B------:R-:W4:Y:S03]  /*06e0*/  LDC.64 R8, c[0x0][0x3a8] ;  /* 0x0000ea00ff087b82 */ /* 0x000f260000000a00 */
[----:B---3--:R-:W3:Y:S01]  /*06f0*/  LDS R3, [UR8+0x1c] ;  /* 0x00001c08ff037984 */ /* 0x008ee20008000800 */
[C---:B----4-:R-:W-:Y:S01]  /*0700*/  SHF.L.U64.HI R6, R8.reuse, 0x1, R9 ;  /* 0x0000000108067819 */ /* 0x050fe20000010209 */
[----:B------:R-:W-:-:S03]  /*0710*/  IMAD.SHL.U32 R5, R8, 0x2, RZ ;  /* 0x0000000208057824 */ /* 0x000fc600078e00ff */
[--C-:B------:R-:W-:Y:S02]  /*0720*/  SHF.R.U32.HI R8, RZ, 0x4, R6.reuse ;  /* 0x00000004ff087819 */ /* 0x100fe40000011606 */
[----:B------:R-:W-:-:S05]  /*0730*/  SHF.R.U64 R5, R5, 0x4, R6 ;  /* 0x0000000405057819 */ /* 0x000fca0000001206 */
[----:B------:R4:W-:Y:S01]  /*0740*/  STS [UR8+0xc], R5 ;  /* 0x00000c05ff007988 */ /* 0x0009e20008000808 */
[----:B--2---:R-:W-:Y:S02]  /*0750*/  LOP3.LUT R4, R4, 0x7, RZ, 0xb8, !PT ;  /* 0x0000000704047812 */ /* 0x004fe400078eb8ff */
[----:B---3--:R-:W-:-:S03]  /*0760*/  LOP3.LUT R3, R3, 0xf, R8, 0xb8, !PT ;  /* 0x0000000f03037812 */ /* 0x008fc600078eb808 */
[----:B------:R4:W-:Y:S04]  /*0770*/  STS [UR8+0x34], R4 ;  /* 0x00003404ff007988 */ /* 0x0009e80008000808 */
[----:B------:R4:W-:Y:S02]  /*0780*/  STS [UR8+0x1c], R3 ;  /* 0x00001c03ff007988 */ /* 0x0009e40008000808 */
.L_x_11:
[----:B------:R-:W-:Y:S05]  /*0790*/  BSYNC.RECONVERGENT B0 ;  /* 0x0000000000007941 */ /* 0x000fea0003800200 */
.L_x_10:
[----:B------:R-:W-:Y:S04]  /*07a0*/  BSSY.RECONVERGENT B1, `(.L_x_12) ;  /* 0x000001a000017945 */ /* 0x000fe80003800200 */
[----:B------:R-:W-:Y:S04]  /*07b0*/  BSSY.RELIABLE B0, `(.L_x_13) ;  /* 0x0000015000007945 */ /* 0x000fe80003800100 */
[----:B------:R-:W-:Y:S05]  /*07c0*/  @P3 BRA `(.L_x_14) ;  /* 0x0000000000203947 */ /* 0x000fea0003800000 */
[----:B--234-:R-:W2:Y:S02]  /*07d0*/  LDS R3, [UR8+0x34] ;  /* 0x00003408ff037984 */ /* 0x01cea40008000800 */
[----:B--2---:R-:W-:-:S05]  /*07e0*/  LOP3.LUT R3, R3, 0x38, RZ, 0xb8, !PT ;  /* 0x0000003803037812 */ /* 0x004fca00078eb8ff */
[----:B------:R2:W-:Y:S01]  /*07f0*/  STS [UR8+0x34], R3 ;  /* 0x00003403ff007988 */ /* 0x0005e20008000808 */
[----:B------:R-:W-:Y:S05]  /*0800*/  @P3 BRA `(.L_x_15) ;  /* 0x0000000000203947 */ /* 0x000fea0003800000 */
[----:B--2---:R-:W2:Y:S01]  /*0810*/  LDS R3, [UR8+0x8] ;  /* 0x00000808ff037984 */ /* 0x004ea20008000800 */
[----:B------:R-:W-:-:S05]  /*0820*/  IMAD.MOV.U32 R4, RZ, RZ, 0x780 ;  /* 0x00000780ff047424 */ /* 0x000fca00078e00ff */
[----:B--2---:R-:W-:-:S05]  /*0830*/  LOP3.LUT R3, R3, 0x500, R4, 0xd8, !PT ;  /* 0x0000050003037812 */ /* 0x004fca00078ed804 */
[----:B------:R5:W-:Y:S02]  /*0840*/  STS [UR8+0x8], R3 ;  /* 0x00000803ff007988 */ /* 0x000be40008000808 */
.L_x_14:
[----:B------:R-:W-:Y:S05]  /*0850*/  @P3 BRA `(.L_x_16) ;  /* 0x0000000000283947 */ /* 0x000fea0003800000 */
[----:B--2345:R-:W2:Y:S02]  /*0860*/  LDS R3, [UR8+0x8] ;  /* 0x00000808ff037984 */ /* 0x03cea40008000800 */
[----:B--2---:R-:W-:-:S05]  /*0870*/  LOP3.LUT R3, R3, 0x1800, RZ, 0xb8, !PT ;  /* 0x0000180003037812 */ /* 0x004fca00078eb8ff */
[----:B------:R3:W-:Y:S02]  /*0880*/  STS [UR8+0x8], R3 ;  /* 0x00000803ff007988 */ /* 0x0007e40008000808 */
.L_x_15:
[----:B------:R-:W-:Y:S05]  /*0890*/  @P3 BREAK.RELIABLE B0 ;  /* 0x0000000000003942 */ /* 0x000fea0003800100 */
[----:B------:R-:W-:Y:S05]  /*08a0*/  @P3 BRA `(.L_x_17) ;  /* 0x0000000000243947 */ /* 0x000fea0003800000 */
[----:B------:R-:W4:Y:S01]  /*08b0*/  LDS R4, [UR8+0x8] ;  /* 0x00000808ff047984 */ /* 0x000f220008000800 */
[----:B--23--:R-:W-:-:S05]  /*08c0*/  IMAD.MOV.U32 R3, RZ, RZ, 0x6000 ;  /* 0x00006000ff037424 */ /* 0x00cfca00078e00ff */
[----:B----4-:R-:W-:-:S04]  /*08d0*/  LOP3.LUT R3, R4, 0x4000, R3, 0xd8, !PT ;  /* 0x0000400004037812 */ /* 0x010fc800078ed803 */
[----:B------:R-:W-:-:S05]  /*08e0*/  LOP3.LUT R3, R3, 0x400000, RZ, 0xb8, !PT ;  /* 0x0040000003037812 */ /* 0x000fca00078eb8ff */
[----:B------:R2:W-:Y:S02]  /*08f0*/  STS [UR8+0x8], R3 ;  /* 0x00000803ff007988 */ /* 0x0005e40008000808 */
.L_x_16:
[----:B------:R-:W-:Y:S05]  /*0900*/  BSYNC.RELIABLE B0 ;  /* 0x0000000000007941 */ /* 0x000fea0003800100 */
.L_x_13:
[----:B--2345:R-:W2:Y:S02]  /*0910*/  @!P3 LDS R3, [UR8+0x8] ;  /* 0x00000808ff03b984 */ /* 0x03cea40008000800 */
[----:B--2---:R-:W-:-:S05]  /*0920*/  @!P3 LOP3.LUT R3, R3, 0x8000, RZ, 0xb8, !PT ;  /* 0x000080000303b812 */ /* 0x004fca00078eb8ff */
[----:B------:R4:W-:Y:S02]  /*0930*/  @!P3 STS [UR8+0x8], R3 ;  /* 0x00000803ff00b988 */ /* 0x0009e40008000808 */
.L_x_17:
[----:B------:R-:W-:Y:S05]  /*0940*/  BSYNC.RECONVERGENT B1 ;  /* 0x0000000000017941 */ /* 0x000fea0003800200 */
.L_x_12:
[----:B------:R-:W-:Y:S05]  /*0950*/  WARPSYNC.ALL ;  /* 0x0000000000007948 */ /* 0x000fea0003800000 */
[----:B------:R-:W-:Y:S01]  /*0960*/  NOP ;  /* 0x0000000000007918 */ /* 0x000fe20000000000 */
[----:B------:R-:W-:Y:S05]  /*0970*/  @P0 BRA `(.L_x_18) ;  /* 0x0000000000300947 */ /* 0x000fea0003800000 */
[----:B--234-:R-:W2:Y:S01]  /*0980*/  S2R R3, SR_LANEID ;  /* 0x0000000000037919 */ /* 0x01cea20000000000 */
[----:B------:R-:W-:Y:S05]  /*0990*/  WARPSYNC.ALL ;  /* 0x0000000000007948 */ /* 0x000fea0003800000 */
[----:B------:R-:W-:Y:S01]  /*09a0*/  NOP ;  /* 0x0000000000007918 */ /* 0x000fe20000000000 */
[----:B--2---:R-:W-:-:S05]  /*09b0*/  IMAD.SHL.U32 R3, R3, 0x4, RZ ;  /* 0x0000000403037824 */ /* 0x004fca00078e00ff */
[----:B------:R-:W2:Y:S01]  /*09c0*/  LDS R7, [R3+UR8] ;  /* 0x0000000803077984 */ /* 0x000ea20008000800 */
[----:B------:R-:W-:-:S05]  /*09d0*/  IADD3 R4, P1, PT, R3, UR12, RZ ;  /* 0x0000000c03047c10 */ /* 0x000fca000ff3e0ff */
[----:B------:R-:W-:-:S05]  /*09e0*/  IMAD.X R5, RZ, RZ, UR13, P1 ;  /* 0x0000000dff057e24 */ /* 0x000fca00088e06ff */
[----:B--2---:R5:W2:Y:S01]  /*09f0*/  ATOMG.E.EXCH.STRONG.GPU PT, RZ, [R4], R7 ;  /* 0x0000000704ff73a8 */ /* 0x004aa200041ee100 */
[----:B------:R-:W-:-:S04]  /*0a00*/  DEPBAR {5,4,3,2,1,0} ;  /* 0x0000003f0000791a */ /* 0x000fc80000000000 */
[----:B------:R-:W3:Y:S02]  /*0a10*/  CCTL.E.C.LDCU.IV.DEEP [UR12] ;  /* 0x000000000c007540 */ /* 0x000ee40009c08000 */
[----:B---3--:R5:W-:Y:S01]  /*0a20*/  UTMACCTL.IV [UR12] ;  /* 0x000000000c0079b9 */ /* 0x008be20008000000 */
[----:B------:R-:W-:Y:S01]  /*0a30*/  NOP ;  /* 0x0000000000007918 */ /* 0x000fe20000000000 */
.L_x_18:
[----:B------:R-:W-:Y:S05]  /*0a40*/  @P0 BRA `(.L_x_19) ;  /* 0x00000000000c0947 */ /* 0x000fea0003800000 */
[----:B------:R0:W-:Y:S01]  /*0a50*/  UTMACMDFLUSH ;  /* 0x00000000000079b7 */ /* 0x0001e20000000000 */
[----:B------:R-:W-:Y:S05]  /*0a60*/  @P0 BRA `(.L_x_19) ;  /* 0x0000000000040947 */ /* 0x000fea0003800000 */
[----:B------:R-:W-:-:S04]  /*0a70*/  DEPBAR.LE SB0, 0x0 ;  /* 0x000080000000791a */ /* 0x000fc80000000000 */
.L_x_19:
[----:B------:R-:W-:Y:S05]  /*0a80*/  WARPSYNC.ALL ;  /* 0x0000000000007948 */ /* 0x000fea0003800000 */
[----:B------:R-:W-:Y:S01]  /*0a90*/  NOP ;  /* 0x0000000000007918 */ /* 0x000fe20000000000 */
[----:B--2---:R-:W-:Y:S06]  /*0aa0*/  BAR.SYNC.DEFER_BLOCKING 0x0 ;  /* 0x0000000000007b1d */ /* 0x004fec0000010000 */
[----:B------:R-:W-:Y:S02]  /*0ab0*/  BSSY.RECONVERGENT B1, `(.L_x_20) ;  /* 0x000000b000017945 */ /* 0x000fe40003800200 */
[----:B------:R-:W-:Y:S06]  /*0ac0*/  BAR.SYNC.DEFER_BLOCKING 0x0 ;  /* 0x0000000000007b1d */ /* 0x000fec0000010000 */
[----:B------:R2:W-:Y:S01]  /*0ad0*/  @!P0 STS [R11], RZ ;  /* 0x000000ff0b008388 */ /* 0x0005e20000000800 */
[----:B------:R-:W-:Y:S01]  /*0ae0*/  NOP ;  /* 0x0000000000007918 */ /* 0x000fe20000000000 */
[----:B------:R-:W-:Y:S05]  /*0af0*/  @P3 BRA `(.L_x_21) ;  /* 0x0000000000183947 */ /* 0x000fea0003800000 */
[----:B---34-:R-:W3:Y:S01]  /*0b00*/  LDS R3, [UR8+0x8] ;  /* 0x00000808ff037984 */ /* 0x018ee20008000800 */
[----:B-----5:R-:W4:Y:S01]  /*0b10*/  LDC.64 R6, c[0x0][0x388] ;  /* 0x0000e200ff067b82 */ /* 0x020f220000000a00 */
[----:B------:R-:W-:Y:S02]  /*0b20*/  IMAD.MOV.U32 R4, RZ, RZ, 0x70 ;  /* 0x00000070ff047424 */ /* 0x000fe400078e00ff */
[----:B----4-:R4:W-:Y:S03]  /*0b30*/  STS.64 [UR8], R6 ;  /* 0x00000006ff007988 */ /* 0x0109e60008000a08 */
[----:B---3--:R-:W-:-:S05]  /*0b40*/  LOP3.LUT R3, R3, 0x10, R4, 0xd8, !PT ;  /* 0x0000001003037812 */ /* 0x008fca00078ed804 */
[----:B------:R4:W-:Y:S02]  /*0b50*/  STS [UR8+0x8], R3 ;  /* 0x00000803ff007988 */ /* 0x0009e40008000808 */
.L_x_21:
[----:B-----5:R-:W-:Y:S05]  /*0b60*/  BSYNC.RECONVERGENT B1 ;  /* 0x0000000000017941 */ /* 0x020fea0003800200 */
.L_x_20:
[----:B------:R-:W-:Y:S04]  /*0b70*/  BSSY.RECONVERGENT B2, `(.L_x_22) ;  /* 0x000000f000027945 */ /* 0x000fe80003800200 */
[----:B------:R-:W-:Y:S04]  /*0b80*/  BSSY.RELIABLE B1, `(.L_x_23) ;  /* 0x000000c000017945 */ /* 0x000fe80003800100 */
[----:B------:R-:W-:Y:S05]  /*0b90*/  @P3 BRA `(.L_x_24) ;  /* 0x0000000000283947 */ /* 0x000fea0003800000 */
[----:B---34-:R-:W3:Y:S01]  /*0ba0*/  LDS R3, [UR8+0x34] ;  /* 0x00003408ff037984 */ /* 0x018ee20008000800 */
[----:B------:R-:W-:Y:S01]  /*0bb0*/  IMAD.MOV.U32 R4, RZ, RZ, 0x1f000000 ;  /* 0x1f000000ff047424 */ /* 0x000fe200078e00ff */
[----:B------:R-:W-:Y:S05]  /*0bc0*/  @P3 BREAK.RELIABLE B1 ;  /* 0x0000000000013942 */ /* 0x000fea0003800100 */
[----:B---3--:R-:W-:-:S05]  /*0bd0*/  LOP3.LUT R3, R3, 0xff000000, R4, 0xb8, !PT ;  /* 0xff00000003037812 */ /* 0x008fca00078eb804 */
[----:B------:R3:W-:Y:S01]  /*0be0*/  STS [UR8+0x34], R3 ;  /* 0x00003403ff007988 */ /* 0x0007e20008000808 */
[----:B------:R-:W-:Y:S05]  /*0bf0*/  @P3 BRA `(.L_x_25) ;  /* 0x0000000000183947 */ /* 0x000fea0003800000 */
[----:B------:R-:W4:Y:S01]  /*0c00*/  LDS R4, [UR8+0x38] ;  /* 0x00003808ff047984 */ /* 0x000f220008000800 */
[----:B---3--:R-:W-:-:S05]  /*0c10*/  IMAD.MOV.U32 R3, RZ, RZ, 0x7f ;  /* 0x0000007fff037424 */ /* 0x008fca00078e00ff */
[----:B----4-:R-:W-:-:S05]  /*0c20*/  LOP3.LUT R3, R4, 0xff, R3, 0xb8, !PT ;  /* 0x000000ff04037812 */ /* 0x010fca00078eb803 */
[----:B------:R5:W-:Y:S02]  /*0c30*/  STS [UR8+0x38], R3 ;  /* 0x00003803ff007988 */ /* 0x000be40008000808 */
.L_x_24:
[----:B------:R-:W-:Y:S05]  /*0c40*/  BSYNC.RELIABLE B1 ;  /* 0x0000000000017941 */ /* 0x000fea0003800100 */
.L_x_23:
[----:B------:R2:W-:Y:S02]  /*0c50*/  @!P3 STS [UR8+0x20], R12 ;  /* 0x0000200cff00b988 */ /* 0x0005e40008000808 */
.L_x_25:
[----:B------:R-:W-:Y:S05]  /*0c60*/  BSYNC.RECONVERGENT B2 ;  /* 0x0000000000027941 */ /* 0x000fea0003800200 */
.L_x_22:
[----:B------:R-:W-:Y:S05]  /*0c70*/  WARPSYNC.ALL ;  /* 0x0000000000007948 */ /* 0x000fea0003800000 */
[----:B------:R-:W-:Y:S01]  /*0c80*/  NOP ;  /* 0x0000000000007918 */ /* 0x000fe20000000000 */
[----:B---345:R-:W3:Y:S01]  /*0c90*/  LDC R3, c[0x0][0x39c] ;  /* 0x0000e700ff037b82 */ /* 0x038ee20000000800 */
[----:B------:R-:W-:Y:S01]  /*0ca0*/  BSSY.RECONVERGENT B2, `(.L_x_26) ;  /* 0x0000010000027945 */ /* 0x000fe20003800200 */
[----:B---3--:R-:W-:-:S05]  /*0cb0*/  VIADD R3, R3, 0xffffffff ;  /* 0xffffffff03037836 */ /* 0x008fca0000000000 */
[----:B------:R3:W-:Y:S01]  /*0cc0*/  @!P3 STS [UR8+0x24], R3 ;  /* 0x00002403ff00b988 */ /* 0x0007e20008000808 */
[----:B------:R-:W-:Y:S05]  /*0cd0*/  @P3 BRA `(.L_x_27) ;  /* 0x0000000000303947 */ /* 0x000fea0003800000 */
[----:B------:R-:W4:Y:S01]  /*0ce0*/  LDS R5, [UR8+0x34] ;  /* 0x00003408ff057984 */ /* 0x000f220008000800 */
[----:B------:R-:W5:Y:S03]  /*0cf0*/  LDC.64 R6, c[0x0][0x3b0] ;  /* 0x0000ec00ff067b82 */ /* 0x000f660000000a00 */
[----:B------:R-:W2:Y:S01]  /*0d00*/  LDS R4, [UR8+0x1c] ;  /* 0x00001c08ff047984 */ /* 0x000ea20008000800 */
[C---:B-----5:R-:W-:Y:S01]  /*0d10*/  SHF.L.U64.HI R7, R6.reuse, 0x1, R7 ;  /* 0x0000000106077819 */ /* 0x060fe20000010207 */
[----:B------:R-:W-:-:S03]  /*0d20*/  IMAD.SHL.U32 R6, R6, 0x2, RZ ;  /* 0x0000000206067824 */ /* 0x000fc600078e00ff */
[--C-:B------:R-:W-:Y:S02]  /*0d30*/  SHF.R.U32.HI R9, RZ, 0x4, R7.reuse ;  /* 0x00000004ff097819 */ /* 0x100fe40000011607 */
[----:B------:R-:W-:-:S05]  /*0d40*/  SHF.R.U64 R6, R6, 0x4, R7 ;  /* 0x0000000406067819 */ /* 0x000fca0000001207 */
[----:B------:R5:W-:Y:S01]  /*0d50*/  STS [UR8+0xc], R6 ;  /* 0x00000c06ff007988 */ /* 0x000be20008000808 */
[----:B----4-:R-:W-:Y:S02]  /*0d60*/  LOP3.LUT R5, R5, 0x7, RZ, 0xb8, !PT ;  /* 0x0000000705057812 */ /* 0x010fe400078eb8ff */
[----:B--2---:R-:W-:-:S03]  /*0d70*/  LOP3.LUT R4, R4, 0xf, R9, 0xb8, !PT ;  /* 0x0000000f04047812 */ /* 0x004fc600078eb809 */
[----:B------:R5:W-:Y:S04]  /*0d80*/  STS [UR8+0x34], R5 ;  /* 0x00003405ff007988 */ /* 0x000be80008000808 */
[----:B------:R5:W-:Y:S02]  /*0d90*/  STS [UR8+0x1c], R4 ;  /* 0x00001c04ff007988 */ /* 0x000be40008000808 */
.L_x_27:
[----:B------:R-:W-:Y:S05]  /*0da0*/  BSYNC.RECONVERGENT B2 ;  /* 0x0000000000027941 */ /* 0x000fea0003800200 */
.L_x_26:
[----:B------:R-:W-:Y:S04]  /*0db0*/  BSSY.RECONVERGENT B3, `(.L_x_28) ;  /* 0x000001a000037945 */ /* 0x000fe80003800200 */
[----:B------:R-:W-:Y:S04]  /*0dc0*/  BSSY.RELIABLE B2, `(.L_x_29) ;  /* 0x0000015000027945 */ /* 0x000fe80003800100 */
[----:B------:R-:W-:Y:S05]  /*0dd0*/  @P3 BRA `(.L_x_30) ;  /* 0x0000000000203947 */ /* 0x000fea0003800000 */
[----:B-----5:R-:W4:Y:S02]  /*0de0*/  LDS R4, [UR8+0x34] ;  /* 0x00003408ff047984 */ /* 0x020f240008000800 */
[----:B----4-:R-:W-:-:S05]  /*0df0*/  LOP3.LUT R4, R4, 0x38, RZ, 0xb8, !PT ;  /* 0x0000003804047812 */ /* 0x010fca00078eb8ff */
[----:B------:R4:W-:Y:S01]  /*0e00*/  STS [UR8+0x34], R4 ;  /* 0x00003404ff007988 */ /* 0x0009e20008000808 */
[----:B------:R-:W-:Y:S05]  /*0e10*/  @P3 BRA `(.L_x_31) ;  /* 0x0000000000203947 */ /* 0x000fea0003800000 */
[----:B----4-:R-:W4:Y:S01]  /*0e20*/  LDS R4, [UR8+0x8] ;  /* 0x00000808ff047984 */ /* 0x010f220008000800 */
[----:B------:R-:W-:-:S05]  /*0e30*/  IMAD.MOV.U32 R5, RZ, RZ, 0x780 ;  /* 0x00000780ff057424 */ /* 0x000fca00078e00ff */
[----:B----4-:R-:W-:-:S05]  /*0e40*/  LOP3.LUT R4, R4, 0x500, R5, 0xd8, !PT ;  /* 0x0000050004047812 */ /* 0x010fca00078ed805 */
[----:B------:R4:W-:Y:S02]  /*0e50*/  STS [UR8+0x8], R4 ;  /* 0x00000804ff007988 */ /* 0x0009e40008000808 */
.L_x_30:
[----:B------:R-:W-:Y:S05]  /*0e60*/  @P3 BRA `(.L_x_32) ;  /* 0x0000000000283947 */ /* 0x000fea0003800000 */
[----:B----45:R-:W4:Y:S02]  /*0e70*/  LDS R4, [UR8+0x8] ;  /* 0x00000808ff047984 */ /* 0x030f240008000800 */
[----:B----4-:R-:W-:-:S05]  /*0e80*/  LOP3.LUT R4, R4, 0x1800, RZ, 0xb8, !PT ;  /* 0x0000180004047812 */ /* 0x010fca00078eb8ff */
[----:B------:R5:W-:Y:S02]  /*0e90*/  STS [UR8+0x8], R4 ;  /* 0x00000804ff007988 */ /* 0x000be40008000808 */
.L_x_31:
[----:B------:R-:W-:Y:S05]  /*0ea0*/  @P3 BREAK.RELIABLE B2 ;  /* 0x0000000000023942 */ /* 0x000fea0003800100 */
[----:B------:R-:W-:Y:S05]  /*0eb0*/  @P3 BRA `(.L_x_33) ;  /* 0x0000000000243947 */ /* 0x000fea0003800000 */
[----:B----45:R-:W4:Y:S01]  /*0ec0*/  LDS R4, [UR8+0x8] ;  /* 0x00000808ff047984 */ /* 0x030f220008000800 */
[----:B------:R-:W-:-:S05]  /*0ed0*/  IMAD.MOV.U32 R5, RZ, RZ, 0x6000 ;  /* 0x00006000ff057424 */ /* 0x000fca00078e00ff */
[----:B----4-:R-:W-:-:S04]  /*0ee0*/  LOP3.LUT R4, R4, 0x4000, R5, 0xd8, !PT ;  /* 0x0000400004047812 */ /* 0x010fc800078ed805 */
[----:B------:R-:W-:-:S05]  /*0ef0*/  LOP3.LUT R4, R4, 0x400000, RZ, 0xb8, !PT ;  /* 0x0040000004047812 */ /* 0x000fca00078eb8ff */
[----:B------:R4:W-:Y:S02]  /*0f00*/  STS [UR8+0x8], R4 ;  /* 0x00000804ff007988 */ /* 0x0009e40008000808 */
.L_x_32:
[----:B------:R-:W-:Y:S05]  /*0f10*/  BSYNC.RELIABLE B2 ;  /* 0x0000000000027941 */ /* 0x000fea0003800100 */
.L_x_29:
[----:B----45:R-:W4:Y:S02]  /*0f20*/  @!P3 LDS R4, [UR8+0x8] ;  /* 0x00000808ff04b984 */ /* 0x030f240008000800 */
[----:B----4-:R-:W-:-:S05]  /*0f30*/  @!P3 LOP3.LUT R4, R4, 0x8000, RZ, 0xb8, !PT ;  /* 0x000080000404b812 */ /* 0x010fca00078eb8ff */
[----:B------:R4:W-:Y:S02]  /*0f40*/  @!P3 STS [UR8+0x8], R4 ;  /* 0x00000804ff00b988 */ /* 0x0009e40008000808 */
.L_x_33:
[----:B------:R-:W-:Y:S05]  /*0f50*/  BSYNC.RECONVERGENT B3 ;  /* 0x0000000000037941 */ /* 0x000fea0003800200 */
.L_x_28:
[----:B------:R-:W-:Y:S05]  /*0f60*/  WARPSYNC.ALL ;  /* 0x0000000000007948 */ /* 0x000fea0003800000 */
[----:B------:R-:W-:Y:S01]  /*0f70*/  NOP ;  /* 0x0000000000007918 */ /* 0x000fe20000000000 */
[----:B------:R-:W-:-:S04]  /*0f80*/  UIADD3 UR5, UPT, UPT, UR4, 0x80, URZ ;  /* 0x0000008004057890 */ /* 0x000fc8000fffe0ff */
[----:B------:R-:W-:-:S04]  /*0f90*/  UIADD3 UR14, UP0, UPT, UR5, UR16, URZ ;  /* 0x00000010050e7290 */ /* 0x000fc8000ff1e0ff */
[----:B------:R-:W-:Y:S01]  /*0fa0*/  ULEA.HI.X.SX32 UR15, UR5, UR17, 0x1, UP0 ;  /* 0x00000011050f7291 */ /* 0x000fe200080f0eff */
[----:B------:R-:W-:Y:S11]  /*0fb0*/  @P0 BRA `(.L_x_34) ;  /* 0x0000000000300947 */ /* 0x000ff60003800000 */
[----:B----45:R-:W4:Y:S01]  /*0fc0*/  S2R R4, SR_LANEID ;  /* 0x0000000000047919 */ /* 0x030f220000000000 */
[----:B------:R-:W-:Y:S05]  /*0fd0*/  WARPSYNC.ALL ;  /* 0x0000000000007948 */ /* 0x000fea0003800000 */
[----:B------:R-:W-:Y:S01]  /*0fe0*/  NOP ;  /* 0x0000000000007918 */ /* 0x000fe20000000000 */
[----:B----4-:R-:W-:-:S05]  /*0ff0*/  IMAD.SHL.U32 R6, R4, 0x4, RZ ;  /* 0x0000000404067824 */ /* 0x010fca00078e00ff */
[----:B------:R-:W4:Y:S01]  /*1000*/  LDS R7, [R6+UR8] ;  /* 0x0000000806077984 */ /* 0x000f220008000800 */
[----:B------:R-:W-:-:S05]  /*1010*/  IADD3 R4, P1, PT, R6, UR14, RZ ;  /* 0x0000000e06047c10 */ /* 0x000fca000ff3e0ff */
[----:B------:R-:W-:-:S05]  /*1020*/  IMAD.X R5, RZ, RZ, UR15, P1 ;  /* 0x0000000fff057e24 */ /* 0x000fca00088e06ff */
[----:B----4-:R4:W5:Y:S01]  /*1030*/  ATOMG.E.EXCH.STRONG.GPU PT, RZ, [R4], R7 ;  /* 0x0000000704ff73a8 */ /* 0x01096200041ee100 */
[----:B------:R-:W-:-:S04]  /*1040*/  DEPBAR {5,4,3,2,1,0} ;  /* 0x0000003f0000791a */ /* 0x000fc80000000000 */
[----:B------:R-:W2:Y:S02]  /*1050*/  CCTL.E.C.LDCU.IV.DEEP [UR14] ;  /* 0x000000000e007540 */ /* 0x000ea40009c08000 */
[----:B--2---:R4:W-:Y:S01]  /*1060*/  UTMACCTL.IV [UR14] ;  /* 0x000000000e0079b9 */ /* 0x0049e20008000000 */
[----:B------:R-:W-:Y:S01]  /*1070*/  NOP ;  /* 0x0000000000007918 */ /* 0x000fe20000000000 */
.L_x_34:
[----:B------:R-:W-:Y:S05]  /*1080*/  @P0 BRA `(.L_x_35) ;  /* 0x00000000000c0947 */ /* 0x000fea0003800000 */
[----:B------:R0:W-:Y:S01]  /*1090*/  UTMACMDFLUSH ;  /* 0x00000000000079b7 */ /* 0x0001e20000000000 */
[----:B------:R-:W-:Y:S05]  /*10a0*/  @P0 BRA `(.L_x_35) ;  /* 0x0000000000040947 */ /* 0x000fea0003800000 */
[----:B------:R-:W-:-:S04]  /*10b0*/  DEPBAR.LE SB0, 0x0 ;  /* 0x000080000000791a */ /* 0x000fc80000000000 */
.L_x_35:
[----:B------:R-:W-:Y:S05]  /*10c0*/  WARPSYNC.ALL ;  /* 0x0000000000007948 */ /* 0x000fea0003800000 */
[----:B------:R-:W-:Y:S01]  /*10d0*/  NOP ;  /* 0x0000000000007918 */ /* 0x000fe20000000000 */
[----:B-----5:R-:W-:Y:S06]  /*10e0*/  BAR.SYNC.DEFER_BLOCKING 0x0 ;  /* 0x0000000000007b1d */ /* 0x020fec0000010000 */
[----:B------:R-:W-:Y:S02]  /*10f0*/  BSSY.RECONVERGENT B3, `(.L_x_36) ;  /* 0x000000b000037945 */ /* 0x000fe40003800200 */
[----:B------:R-:W-:Y:S06]  /*1100*/  BAR.SYNC.DEFER_BLOCKING 0x0 ;  /* 0x0000000000007b1d */ /* 0x000fec0000010000 */
[----:B------:R5:W-:Y:S01]  /*1110*/  @!P0 STS [R11], RZ ;  /* 0x000000ff0b008388 */ /* 0x000be20000000800 */
[----:B------:R-:W-:Y:S01]  /*1120*/  NOP ;  /* 0x0000000000007918 */ /* 0x000fe20000000000 */
[----:B------:R-:W-:Y:S05]  /*1130*/  @P3 BRA `(.L_x_37) ;  /* 0x0000000000183947 */ /* 0x000fea0003800000 */
[----:B----4-:R-:W4:Y:S01]  /*1140*/  LDS R4, [UR8+0x8] ;  /* 0x00000808ff047984 */ /* 0x010f220008000800 */
[----:B------:R-:W2:Y:S01]  /*1150*/  LDC.64 R6, c[0x0][0x390] ;  /* 0x0000e400ff067b82 */ /* 0x000ea20000000a00 */
[----:B------:R-:W-:Y:S02]  /*1160*/  IMAD.MOV.U32 R5, RZ, RZ, 0x70 ;  /* 0x00000070ff057424 */ /* 0x000fe400078e00ff */
[----:B--2---:R2:W-:Y:S03]  /*1170*/  STS.64 [UR8], R6 ;  /* 0x00000006ff007988 */ /* 0x0045e60008000a08 */
[----:B----4-:R-:W-:-:S05]  /*1180*/  LOP3.LUT R4, R4, 0x10, R5, 0xd8, !PT ;  /* 0x0000001004047812 */ /* 0x010fca00078ed805 */
[----:B------:R2:W-:Y:S02]  /*1190*/  STS [UR8+0x8], R4 ;  /* 0x00000804ff007988 */ /* 0x0005e40008000808 */
.L_x_37:
[----:B----4-:R-:W-:Y:S05]  /*11a0*/  BSYNC.RECONVERGENT B3 ;  /* 0x0000000000037941 */ /* 0x010fea0003800200 */
.L_x_36:
[----:B------:R-:W-:Y:S04]  /*11b0*/  BSSY.RECONVERGENT B4, `(.L_x_38) ;  /* 0x0000011000047945 */ /* 0x000fe80003800200 */
[----:B------:R-:W-:Y:S04]  /*11c0*/  BSSY.RELIABLE B3, `(.L_x_39) ;  /* 0x000000e000037945 */ /* 0x000fe80003800100 */
[----:B------:R-:W-:Y:S05]  /*11d0*/  @P3 BRA `(.L_x_40) ;  /* 0x0000000000243947 */ /* 0x000fea0003800000 */
[----:B--2---:R-:W2:Y:S01]  /*11e0*/  LDS R4, [UR8+0x34] ;  /* 0x00003408ff047984 */ /* 0x004ea20008000800 */
[----:B------:R-:W-:-:S05]  /*11f0*/  IMAD.MOV.U32 R5, RZ, RZ, 0x3f000000 ;  /* 0x3f000000ff057424 */ /* 0x000fca00078e00ff */
[----:B--2---:R-:W-:-:S05]  /*1200*/  LOP3.LUT R4, R4, 0xff000000, R5, 0xb8, !PT ;  /* 0xff00000004047812 */ /* 0x004fca00078eb805 */
[----:B------:R2:W-:Y:S01]  /*1210*/  STS [UR8+0x34], R4 ;  /* 0x00003404ff007988 */ /* 0x0005e20008000808 */
[----:B------:R-:W-:Y:S05]  /*1220*/  @P3 BRA `(.L_x_41) ;  /* 0x00000000001c3947 */ /* 0x000fea0003800000 */
[----:B--2---:R-:W2:Y:S01]  /*1230*/  LDS R4, [UR8+0x38] ;  /* 0x00003808ff047984 */ /* 0x004ea20008000800 */
[----:B------:R-:W-:-:S05]  /*1240*/  IMAD.MOV.U32 R5, RZ, RZ, 0x3f ;  /* 0x0000003fff057424 */ /* 0x000fca00078e00ff */
[----:B--2---:R-:W-:-:S05]  /*1250*/  LOP3.LUT R4, R4, 0xff, R5, 0xb8, !PT ;  /* 0x000000ff04047812 */ /* 0x004fca00078eb805 */
[----:B------:R4:W-:Y:S02]  /*1260*/  STS [UR8+0x38], R4 ;  /* 0x00003804ff007988 */ /* 0x0009e40008000808 */
.L_x_40:
[----:B------:R-:W-:Y:S05]  /*1270*/  @P3 BREAK.RELIABLE B3 ;  /* 0x0000000000033942 */ /* 0x000fea0003800100 */
[----:B------:R-:W-:Y:S05]  /*1280*/  @P3 BRA `(.L_x_42) ;  /* 0x00000000000c3947 */ /* 0x000fea0003800000 */
[----:B------:R2:W-:Y:S02]  /*1290*/  STS [UR8+0x20], R3 ;  /* 0x00002003ff007988 */ /* 0x0005e40008000808 */
.L_x_41:
[----:B------:R-:W-:Y:S05]  /*12a0*/  BSYNC.RELIABLE B3 ;  /* 0x0000000000037941 */ /* 0x000fea0003800100 */
.L_x_39:
[----:B------:R2:W-:Y:S02]  /*12b0*/  @!P3 STS [UR8+0x24], R2 ;  /* 0x00002402ff00b988 */ /* 0x0005e40008000808 */
.L_x_42:
[----:B------:R-:W-:Y:S05]  /*12c0*/  BSYNC.RECONVERGENT B4 ;  /* 0x0000000000047941 */ /* 0x000fea0003800200 */
.L_x_38:
[----:B------:R-:W-:Y:S05]  /*12d0*/  WARPSYNC.ALL ;  /* 0x0000000000007948 */ /* 0x000fea0003800000 */
[----:B------:R-:W-:Y:S01]  /*12e0*/  NOP ;  /* 0x0000000000007918 */ /* 0x000fe20000000000 */
[----:B------:R-:W-:Y:S04]  /*12f0*/  BSSY.RECONVERGENT B4, `(.L_x_43) ;  /* 0x000000e000047945 */ /* 0x000fe80003800200 */
[----:B------:R-:W-:Y:S05]  /*1300*/  @P3 BRA `(.L_x_44) ;  /* 0x0000000000303947 */ /* 0x000fea0003800000 */
[----:B--23--:R-:W2:Y:S01]  /*1310*/  LDS R3, [UR8+0x34] ;  /* 0x00003408ff037984 */ /* 0x00cea20008000800 */
[----:B----4-:R-:W3:Y:S03]  /*1320*/  LDC.64 R4, c[0x0][0x3b8] ;  /* 0x0000ee00ff047b82 */ /* 0x010ee60000000a00 */
[----:B------:R-:W4:Y:S01]  /*1330*/  LDS R2, [UR8+0x1c] ;  /* 0x00001c08ff027984 */ /* 0x000f220008000800 */
[C---:B---3--:R-:W-:Y:S01]  /*1340*/  SHF.L.U64.HI R5, R4.reuse, 0x1, R5 ;  /* 0x0000000104057819 */ /* 0x048fe20000010205 */
[----:B------:R-:W-:-:S03]  /*1350*/  IMAD.SHL.U32 R4, R4, 0x2, RZ ;  /* 0x0000000204047824 */ /* 0x000fc600078e00ff */
[--C-:B------:R-:W-:Y:S02]  /*1360*/  SHF.R.U32.HI R7, RZ, 0x4, R5.reuse ;  /* 0x00000004ff077819 */ /* 0x100fe40000011605 */
[----:B------:R-:W-:-:S05]  /*1370*/  SHF.R.U64 R4, R4, 0x4, R5 ;  /* 0x0000000404047819 */ /* 0x000fca0000001205 */
[----:B------:R3:W-:Y:S01]  /*1380*/  STS [UR8+0xc], R4 ;  /* 0x00000c04ff007988 */ /* 0x0007e20008000808 */
[----:B--2---:R-:W-:Y:S02]  /*1390*/  LOP3.LUT R3, R3, 0x7, RZ, 0xb8, !PT ;  /* 0x0000000703037812 */ /* 0x004fe400078eb8ff */
[----:B----4-:R-:W-:-:S03]  /*13a0*/  LOP3.LUT R2, R2, 0xf, R7, 0xb8, !PT ;  /* 0x0000000f02027812 */ /* 0x010fc600078eb807 */
[----:B------:R3:W-:Y:S04]  /*13b0*/  STS [UR8+0x34], R3 ;  /* 0x00003403ff007988 */ /* 0x0007e80008000808 */
[----:B------:R3:W-:Y:S02]  /*13c0*/  STS [UR8+0x1c], R2 ;  /* 0x00001c02ff007988 */ /* 0x0007e40008000808 */
.L_x_44:
[----:B------:R-:W-:Y:S05]  /*13d0*/  BSYNC.RECONVERGENT B4 ;  /* 0x0000000000047941 */ /* 0x000fea0003800200 */
.L_x_43:
[----:B------:R-:W-:Y:S04]  /*13e0*/  BSSY.RECONVERGENT B5, `(.L_x_45) ;  /* 0x000001a000057945 */ /* 0x000fe80003800200 */
[----:B------:R-:W-:Y:S04]  /*13f0*/  BSSY.RELIABLE B4, `(.L_x_46) ;  /* 0x0000015000047945 */ /* 0x000fe80003800100 */
[----:B------:R-:W-:Y:S05]  /*1400*/  @P3 BRA `(.L_x_47) ;  /* 0x0000000000203947 */ /* 0x000fea0003800000 */
[----:B--23--:R-:W2:Y:S02]  /*1410*/  LDS R2, [UR8+0x34] ;  /* 0x00003408ff027984 */ /* 0x00cea40008000800 */
[----:B--2---:R-:W-:-:S05]  /*1420*/  LOP3.LUT R2, R2, 0x38, RZ, 0xb8, !PT ;  /* 0x0000003802027812 */ /* 0x004fca00078eb8ff */
[----:B------:R2:W-:Y:S01]  /*1430*/  STS [UR8+0x34], R2 ;  /* 0x00003402ff007988 */ /* 0x0005e20008000808 */
[----:B------:R-:W-:Y:S05]  /*1440*/  @P3 BRA `(.L_x_48) ;  /* 0x0000000000203947 */ /* 0x000fea0003800000 */
[----:B--2---:R-:W2:Y:S01]  /*1450*/  LDS R2, [UR8+0x8] ;  /* 0x00000808ff027984 */ /* 0x004ea20008000800 */
[----:B------:R-:W-:-:S05]  /*1460*/  IMAD.MOV.U32 R3, RZ, RZ, 0x780 ;  /* 0x00000780ff037424 */ /* 0x000fca00078e00ff */
[----:B--2---:R-:W-:-:S05]  /*1470*/  LOP3.LUT R2, R2, 0x500, R3, 0xd8, !PT ;  /* 0x0000050002027812 */ /* 0x004fca00078ed803 */
[----:B------:R2:W-:Y:S02]  /*1480*/  STS [UR8+0x8], R2 ;  /* 0x00000802ff007988 */ /* 0x0005e40008000808 */
.L_x_47:
[----:B------:R-:W-:Y:S05]  /*1490*/  @P3 BRA `(.L_x_49) ;  /* 0x0000000000283947 */ /* 0x000fea0003800000 */
[----:B--23--:R-:W2:Y:S02]  /*14a0*/  LDS R2, [UR8+0x8] ;  /* 0x00000808ff027984 */ /* 0x00cea40008000800 */
[----:B--2---:R-:W-:-:S05]  /*14b0*/  LOP3.LUT R2, R2, 0x1800, RZ, 0xb8, !PT ;  /* 0x0000180002027812 */ /* 0x004fca00078eb8ff */
[----:B------:R3:W-:Y:S02]  /*14c0*/  STS [UR8+0x8], R2 ;  /* 0x00000802ff007988 */ /* 0x0007e40008000808 */
.L_x_48:
[----:B------:R-:W-:Y:S05]  /*14d0*/  @P3 BREAK.RELIABLE B4 ;  /* 0x0000000000043942 */ /* 0x000fea0003800100 */
[----:B------:R-:W-:Y:S05]  /*14e0*/  @P3 BRA `(.L_x_50) ;  /* 0x0000000000243947 */ /* 0x000fea0003800000 */
[----:B--23--:R-:W2:Y:S01]  /*14f0*/  LDS R2, [UR8+0x8] ;  /* 0x00000808ff027984 */ /* 0x00cea20008000800 */
[----:B------:R-:W-:-:S05]  /*1500*/  IMAD.MOV.U32 R3, RZ, RZ, 0x6000 ;  /* 0x00006000ff037424 */ /* 0x000fca00078e00ff */
[----:B--2---:R-:W-:-:S04]  /*1510*/  LOP3.LUT R2, R2, 0x6000, R3, 0xd8, !PT ;  /* 0x0000600002027812 */ /* 0x004fc800078ed803 */
[----:B------:R-:W-:-:S05]  /*1520*/  LOP3.LUT R2, R2, 0x400000, RZ, 0xb8, !PT ;  /* 0x0040000002027812 */ /* 0x000fca00078eb8ff */
[----:B------:R2:W-:Y:S02]  /*1530*/  STS [UR8+0x8], R2 ;  /* 0x00000802ff007988 */ /* 0x0005e40008000808 */
.L_x_49:
[----:B------:R-:W-:Y:S05]  /*1540*/  BSYNC.RELIABLE B4 ;  /* 0x0000000000047941 */ /* 0x000fea0003800100 */
.L_x_46:
[----:B--23--:R-:W2:Y:S02]  /*1550*/  @!P3 LDS R2, [UR8+0x8] ;  /* 0x00000808ff02b984 */ /* 0x00cea40008000800 */
[----:B--2---:R-:W-:-:S05]  /*1560*/  @!P3 LOP3.LUT R2, R2, 0x8000, RZ, 0xb8, !PT ;  /* 0x000080000202b812 */ /* 0x004fca00078eb8ff */
[----:B------:R2:W-:Y:S02]  /*1570*/  @!P3 STS [UR8+0x8], R2 ;  /* 0x00000802ff00b988 */ /* 0x0005e40008000808 */
.L_x_50:
[----:B------:R-:W-:Y:S05]  /*1580*/  BSYNC.RECONVERGENT B5 ;  /* 0x0000000000057941 */ /* 0x000fea0003800200 */
.L_x_45:
[----:B------:R-:W-:Y:S05]  /*1590*/  WARPSYNC.ALL ;  /* 0x0000000000007948 */ /* 0x000fea0003800000 */
[----:B------:R-:W-:Y:S01]  /*15a0*/  NOP ;  /* 0x0000000000007918 */ /* 0x000fe20000000000 */
[----:B------:R-:W-:-:S04]  /*15b0*/  UIADD3 UR4, UPT, UPT, UR4, 0x100, URZ ;  /* 0x0000010004047890 */ /* 0x000fc8000fffe0ff */
[----:B------:R-:W-:-:S04]  /*15c0*/  UIADD3 UR23, UP0, UPT, UR4, UR16, URZ ;  /* 0x0000001004177290 */ /* 0x000fc8000ff1e0ff */
[----:B------:R-:W-:Y:S01]  /*15d0*/  ULEA.HI.X.SX32 UR28, UR4, UR17, 0x1, UP0 ;  /* 0x00000011041c7291 */ /* 0x000fe200080f0eff */
[----:B------:R-:W-:Y:S11]  /*15e0*/  @P0 BRA `(.L_x_51) ;  /* 0x0000000000380947 */ /* 0x000ff60003800000 */
[----:B--23--:R-:W2:Y:S01]  /*15f0*/  S2R R2, SR_LANEID ;  /* 0x0000000000027919 */ /* 0x00cea20000000000 */
[----:B------:R-:W-:Y:S05]  /*1600*/  WARPSYNC.ALL ;  /* 0x0000000000007948 */ /* 0x000fea0003800000 */
[----:B------:R-:W-:Y:S01]  /*1610*/  NOP ;  /* 0x0000000000007918 */ /* 0x000fe20000000000 */
[----:B--2-4-:R-:W-:-:S05]  /*1620*/  IMAD.SHL.U32 R4, R2, 0x4, RZ ;  /* 0x0000000402047824 */ /* 0x014fca00078e00ff */
[----:B------:R-:W2:Y:S01]  /*1630*/  LDS R5, [R4+UR8] ;  /* 0x0000000804057984 */ /* 0x000ea20008000800 */
[----:B------:R-:W-:Y:S01]  /*1640*/  IADD3 R2, P1, PT, R4, UR23, RZ ;  /* 0x0000001704027c10 */ /* 0x000fe2000ff3e0ff */
[----:B------:R-:W-:-:S04]  /*1650*/  UMOV UR4, UR23 ;  /* 0x0000001700047c82 */ /* 0x000fc80008000000 */
[----:B------:R-:W-:Y:S01]  /*1660*/  IMAD.X R3, RZ, RZ, UR28, P1 ;  /* 0x0000001cff037e24 */ /* 0x000fe200088e06ff */
[----:B------:R-:W-:-:S04]  /*1670*/  UMOV UR5, UR28 ;  /* 0x0000001c00057c82 */ /* 0x000fc80008000000 */
[----:B--2---:R2:W3:Y:S01]  /*1680*/  ATOMG.E.EXCH.STRONG.GPU PT, RZ, [R2], R5 ;  /* 0x0000000502ff73a8 */ /* 0x0044e200041ee100 */
[----:B------:R-:W-:-:S04]  /*1690*/  DEPBAR {5,4,3,2,1,0} ;  /* 0x0000003f0000791a */ /* 0x000fc80000000000 */
[----:B------:R-:W4:Y:S02]  /*16a0*/  CCTL.E.C.LDCU.IV.DEEP [UR4] ;  /* 0x0000000004007540 */ /* 0x000f240009c08000 */
[----:B----4-:R2:W-:Y:S01]  /*16b0*/  UTMACCTL.IV [UR4] ;  /* 0x00000000040079b9 */ /* 0x0105e20008000000 */
[----:B------:R-:W-:Y:S01]  /*16c0*/  NOP ;  /* 0x0000000000007918 */ /* 0x000fe20000000000 */
.L_x_51:
[----:B------:R-:W-:Y:S05]  /*16d0*/  @P0 BRA `(.L_x_52) ;  /* 0x00000000000c0947 */ /* 0x000fea0003800000 */
[----:B------:R0:W-:Y:S01]  /*16e0*/  UTMACMDFLUSH ;  /* 0x00000000000079b7 */ /* 0x0001e20000000000 */
[----:B------:R-:W-:Y:S05]  /*16f0*/  @P0 BRA `(.L_x_52) ;  /* 0x0000000000040947 */ /* 0x000fea0003800000 */
[----:B------:R-:W-:-:S04]  /*1700*/  DEPBAR.LE SB0, 0x0 ;  /* 0x000080000000791a */ /* 0x000fc80000000000 */
.L_x_52:
[----:B------:R-:W-:Y:S05]  /*1710*/  WARPSYNC.ALL ;  /* 0x0000000000007948 */ /* 0x000fea0003800000 */
[----:B------:R-:W-:Y:S01]  /*1720*/  NOP ;  /* 0x0000000000007918 */ /* 0x000fe20000000000 */
[----:B---3--:R-:W-:Y:S01]  /*1730*/  BAR.SYNC.DEFER_BLOCKING 0x0 ;  /* 0x0000000000007b1d */ /* 0x008fe20000010000 */
[----:B------:R-:W-:Y:S01]  /*1740*/  ISETP.GE.AND P0, PT, R10, 0x1, PT ;  /* 0x000000010a00780c */ /* 0x000fe20003f06270 */
[----:B------:R-:W-:Y:S01]  /*1750*/  USHF.L.U32 UR11, UR11, 0x7, URZ ;  /* 0x000000070b0b7899 */ /* 0x000fe200080006ff */
[----:B--2---:R-:W-:Y:S01]  /*1760*/  SHF.R.U32.HI R2, RZ, 0x5, R0 ;  /* 0x00000005ff027819 */ /* 0x004fe20000011600 */
[----:B------:R-:W-:-:S02]  /*1770*/  USHF.L.U32 UR27, UR6, 0x6, URZ ;  /* 0x00000006061b7899 */ /* 0x000fc400080006ff */
[----:B------:R-:W-:Y:S01]  /*1780*/  VOTEU.ALL UP0, P3 ;  /* 0x0000000000ff7886 */ /* 0x000fe20001800000 */
[----:B------:R-:W-:Y:S01]  /*1790*/  UMOV UR4, 0x1 ;  /* 0x0000000100047882 */ /* 0x000fe20000000000 */
[----:B------:R-:W-:Y:S01]  /*17a0*/  VOTEU.ALL UP1, P3 ;  /* 0x0000000000ff7886 */ /* 0x000fe20001820000 */
[----:B------:R-:W-:Y:S02]  /*17b0*/  R2UR UR22, R2 ;  /* 0x00000000021672ca */ /* 0x000fe400000e0000 */
[----:B------:R-:W-:-:S04]  /*17c0*/  @!UP0 UIADD3 UR16, UPT, UPT, -UR4, 0x100000, URZ ;  /* 0x0010000004108890 */ /* 0x000fc8000fffe1ff */
[----:B------:R-:W-:Y:S02]  /*17d0*/  @!UP0 USHF.L.U32 UR17, UR16, 0xb, URZ ;  /* 0x0000000b10118899 */ /* 0x000fe400080006ff */
[----:B------:R-:W-:Y:S02]  /*17e0*/  @!UP0 USHF.L.U32 UR16, UR16, 0x1, URZ ;  /* 0x0000000110108899 */ /* 0x000fe400080006ff */
[----:B------:R-:W-:-:S04]  /*17f0*/  @!UP0 UIADD3 UR4, UPT, UPT, -UR4, 0x100000, URZ ;  /* 0x0010000004048890 */ /* 0x000fc8000fffe1ff */
[----:B------:R-:W-:Y:S02]  /*1800*/  @!UP0 USHF.L.U32 UR5, UR4, 0xb, URZ ;  /* 0x0000000b04058899 */ /* 0x000fe400080006ff */
[----:B------:R-:W-:Y:S01]  /*1810*/  @!UP0 USHF.L.U32 UR4, UR4, 0x1, URZ ;  /* 0x0000000104048899 */ /* 0x000fe200080006ff */
[----:B------:R-:W-:Y:S01]  /*1820*/  VOTEU.ALL UP0, P3 ;  /* 0x0000000000ff7886 */ /* 0x000fe20001800000 */
[----:B------:R-:W2:Y:S04]  /*1830*/  FENCE.VIEW.ASYNC.S ;  /* 0x00000000000073c6 */ /* 0x000ea80000000000 */
[----:B--2---:R2:W3:Y:S06]  /*1840*/  @!UP0 SYNCS.EXCH.64 URZ, [UR8+0x3000], UR16 ;  /* 0x0030001008ff85b2 */ /* 0x0044ec0008000100 */
[----:B------:R2:W4:Y:S01]  /*1850*/  @!UP1 SYNCS.EXCH.64 URZ, [UR8+0x3010], UR4 ;  /* 0x0030100408ff95b2 */ /* 0x0005220008000100 */
[----:B------:R-:W-:Y:S05]  /*1860*/  @!P0 BRA `(.L_x_53) ;  /* 0x0000000400c48947 */ /* 0x000fea0003800000 */
[----:B---34-:R-:W-:Y:S01]  /*1870*/  BAR.SYNC.DEFER_BLOCKING 0x0 ;  /* 0x0000000000007b1d */ /* 0x018fe20000010000 */
[----:B------:R-:W-:Y:S01]  /*1880*/  ELECT P1, URZ, PT ;  /* 0x0000000000ff782f */ /* 0x000fe20003820000 */
[----:B------:R-:W-:Y:S01]  /*1890*/  @!P3 IMAD.MOV.U32 R2, RZ, RZ, 0x3000 ;  /* 0x00003000ff02b424 */ /* 0x000fe200078e00ff */
[----:B--2---:R-:W-:Y:S02]  /*18a0*/  UIADD3 UR16, UPT, UPT, UR8, 0x2000, URZ ;  /* 0x0000200008107890 */ /* 0x004fe4000fffe0ff */
[----:B------:R-:W-:Y:S01]  /*18b0*/  ISETP.LT.U32.AND P1, PT, R68, 0x20, P1 ;  /* 0x000000204400780c */ /* 0x000fe20000f21070 */
[----:B------:R-:W-:Y:S01]  /*18c0*/  UMOV UR19, UR27 ;  /* 0x0000001b00137c82 */ /* 0x000fe20008000000 */
[----:B------:R-:W-:Y:S01]  /*18d0*/  ELECT P0, URZ, PT ;  /* 0x0000000000ff782f */ /* 0x000fe20003800000 */
[----:B------:R-:W-:-:S03]  /*18e0*/  USHF.R.U32.HI UR6, URZ, 0x4, UR8 ;  /* 0x00000004ff067899 */ /* 0x000fc60008011608 */
[----:B------:R-:W-:Y:S01]  /*18f0*/  ISETP.LT.U32.AND P0, PT, R68, 0x20, P0 ;  /* 0x000000204400780c */ /* 0x000fe20000701070 */
[----:B------:R-:W-:Y:S01]  /*1900*/  UMOV UR7, URZ ;  /* 0x000000ff00077c82 */ /* 0x000fe20008000000 */
[----:B------:R-:W-:Y:S01]  /*1910*/  USGXT.U32 UR6, UR6, 0xe ;  /* 0x0000000e0606789a */ /* 0x000fe20008000000 */
[----:B------:R-:W-:-:S04]  /*1920*/  UMOV UR5, URZ ;  /* 0x000000ff00057c82 */ /* 0x000fc80008000000 */
[----:B------:R-:W-:Y:S01]  /*1930*/  VOTEU.ANY UP0, P1 ;  /* 0x0000000000ff7886 */ /* 0x000fe20000800100 */
[----:B------:R-:W-:-:S04]  /*1940*/  VOTEU.ANY UP2, P1 ;  /* 0x0000000000ff7886 */ /* 0x000fc80000840100 */
[----:B------:R-:W-:Y:S02]  /*1950*/  @UP0 UIADD3 UR17, UPT, UPT, UR8, 0x3000, URZ ;  /* 0x0000300008110890 */ /* 0x000fe4000fffe0ff */
[----:B------:R2:W-:Y:S01]  /*1960*/  @!P3 SYNCS.ARRIVE.TRANS64 RZ, [UR8+0x3000], R2 ;  /* 0x00300002ffffb9a7 */ /* 0x0005e20008000008 */
[----:B------:R-:W-:Y:S01]  /*1970*/  @UP0 UMOV UR18, URZ ;  /* 0x000000ff00120c82 */ /* 0x000fe20008000000 */
[----:B------:R-:W-:Y:S01]  /*1980*/  BAR.SYNC.DEFER_BLOCKING 0x0 ;  /* 0x0000000000007b1d */ /* 0x000fe20000010000 */
[----:B------:R-:W-:-:S05]  /*1990*/  UISETP.NE.U32.AND UP0, UPT, UR22, URZ, UPT ;  /* 0x000000ff1600728c */ /* 0x000fca000bf05070 */
[----:B------:R-:W-:Y:S01]  /*19a0*/  VOTEU.ANY UP1, P0 ;  /* 0x0000000000ff7886 */ /* 0x000fe20000020100 */
[----:B------:R-:W-:-:S04]  /*19b0*/  VOTEU.ANY UP3, P0 ;  /* 0x0000000000ff7886 */ /* 0x000fc80000060100 */
[----:B------:R-:W-:Y:S01]  /*19c0*/  @UP1 UIADD3 UR4, UPT, UPT, UR8, 0x3000, URZ ;  /* 0x0000300008041890 */ /* 0x000fe2000fffe0ff */
[----:B------:R-:W-:-:S06]  /*19d0*/  @UP1 UMOV UR10, URZ ;  /* 0x000000ff000a1c82 */ /* 0x000fcc0008000000 */
[----:B------:R-:W-:Y:S01]  /*19e0*/  @UP3 UMOV UR9, UR4 ;  /* 0x0000000400093c82 */ /* 0x000fe20008000000 */
[----:B------:R-:W-:-:S04]  /*19f0*/  USHF.R.U32.HI UR4, URZ, 0x4, UR16 ;  /* 0x00000004ff047899 */ /* 0x000fc80008011610 */
[----:B------:R-:W-:Y:S01]  /*1a00*/  USGXT.U32 UR4, UR4, 0xe ;  /* 0x0000000e0404789a */ /* 0x000fe20008000000 */
[----:B------:R3:W-:Y:S01]  /*1a10*/  @UP2 UTMALDG.2D [UR16], [UR12] ;  /* 0x000000100c0025b4 */ /* 0x0007e20008008000 */
[----:B------:R4:W-:Y:S06]  /*1a20*/  MEMBAR.ALL.CTA ;  /* 0x0000000000007992 */ /* 0x0009ec0000008000 */
[----:B----4-:R-:W4:Y:S01]  /*1a30*/  FENCE.VIEW.ASYNC.S ;  /* 0x00000000000073c6 */ /* 0x010f220000000000 */
[----:B---3--:R-:W-:Y:S01]  /*1a40*/  UMOV UR18, 0xfffffffe ;  /* 0xfffffffe00127882 */ /* 0x008fe20000000000 */
[----:B------:R-:W-:Y:S01]  /*1a50*/  UMOV UR19, 0x7fffbfdf ;  /* 0x7fffbfdf00137882 */ /* 0x000fe20000000000 */
[----:B------:R-:W-:Y:S01]  /*1a60*/  UMOV UR16, UR6 ;  /* 0x0000000600107c82 */ /* 0x000fe20008000000 */
[----:B------:R-:W-:-:S02]  /*1a70*/  UIADD3.64 UR20, UPT, UPT, UR6, -UR18, URZ ;  /* 0x8000001206147297 */ /* 0x000fc4000fffe0ff */
[----:B------:R-:W-:Y:S01]  /*1a80*/  UIADD3.64 UR18, UPT, UPT, UR4, -UR18, URZ ;  /* 0x8000001204127297 */ /* 0x000fe2000fffe0ff */
[----:B------:R-:W-:Y:S01]  /*1a90*/  UMOV UR17, 0x80004020 ;  /* 0x8000402000117882 */ /* 0x000fe20000000000 */
[----:B------:R-:W-:Y:S01]  /*1aa0*/  UMOV UR6, UR4 ;  /* 0x0000000400067c82 */ /* 0x000fe20008000000 */
[----:B------:R-:W-:Y:S01]  /*1ab0*/  UMOV UR7, 0x80004020 ;  /* 0x8000402000077882 */ /* 0x000fe20000000000 */
[----:B----4-:R-:W-:Y:S06]  /*1ac0*/  BAR.SYNC.DEFER_BLOCKING 0x0 ;  /* 0x0000000000007b1d */ /* 0x010fec0000010000 */
[----:B------:R2:W-:Y:S02]  /*1ad0*/  @UP3 UTMALDG.2D [UR8], [UR14] ;  /* 0x000000080e0035b4 */ /* 0x0005e40008008000 */
[----:B------:R-:W-:Y:S06]  /*1ae0*/  BAR.SYNC.DEFER_BLOCKING 0x0 ;  /* 0x0000000000007b1d */ /* 0x000fec0000010000 */
[----:B------:R-:W3:Y:S02]  /*1af0*/  SYNCS.PHASECHK.TRANS64.TRYWAIT P0, [UR8+0x3000], RZ ;  /* 0x003000ffff0075a7 */ /* 0x000ee40008001108 */
[----:B--23--:R-:W-:Y:S05]  /*1b00*/  @!P0 BRA `(.L_x_54) ;  /* 0x0000000c00248947 */ /* 0x00cfea0003800000 */
.L_x_66:
[----:B------:R-:W-:Y:S05]  /*1b10*/  BRA.U UP0, `(.L_x_55) ;  /* 0x00000001001c7547 */ /* 0x000fea000b800000 */
[----:B------:R-:W-:Y:S01]  /*1b20*/  UMOV UR4, 0x0 ;  /* 0x0000000000047882 */ /* 0x000fe20000000000 */
[----:B------:R-:W-:Y:S01]  /*1b30*/  UMOV UR5, 0x4200490 ;  /* 0x0420049000057882 */ /* 0x000fe20000000000 */
[----:B------:R-:W-:Y:S01]  /*1b40*/  UMOV UR24, 0x0 ;  /* 0x0000000000187882 */ /* 0x000fe20000000000 */
[----:B------:R-:W-:Y:S01]  /*1b50*/  UMOV UR25, 0x4200490 ;  /* 0x0420049000197882 */ /* 0x000fe20000000000 */
[----:B------:R2:W-:Y:S01]  /*1b60*/  UTCHMMA gdesc[UR6], gdesc[UR16], tmem[UR29], tmem[UR4], idesc[UR5], !UPT ;  /* 0x00ff0410060075ea */ /* 0x0005e2000f80001d */
[----:B------:R2:W-:Y:S01]  /*1b70*/  UTCHMMA gdesc[UR18], gdesc[UR20], tmem[UR29], tmem[UR24], idesc[UR25], UPT ;  /* 0x00ff1814120075ea */ /* 0x0005e2000b80001d */
[----:B------:R-:W-:Y:S02]  /*1b80*/  NOP ;  /* 0x0000000000007918 */ /* 0x000fe40000000000 */
.L_x_55:
[----:B------:R-:W-:Y:S01]  /*1b90*/  ELECT P0, URZ, PT ;  /* 0x0000000000ff782f */ /* 0x000fe20003800000 */
[----:B--2---:R-:W-:-:S03]  /*1ba0*/  UIADD3 UR4, UPT, UPT, UR8, 0x3010, URZ ;  /* 0x0000301008047890 */ /* 0x004fc6000fffe0ff */
[----:B------:R-:W-:Y:S01]  /*1bb0*/  ISETP.LT.U32.AND P0, PT, R68, 0x20, P0 ;  /* 0x000000204400780c */ /* 0x000fe20000701070 */
[----:B------:R-:W-:-:S12]  /*1bc0*/  UMOV UR5, URZ ;  /* 0x000000ff00057c82 */ /* 0x000fd80008000000 */
[----:B------:R-:W-:Y:S01]  /*1bd0*/  VOTEU.ANY UP0, P0 ;  /* 0x0000000000ff7886 */ /* 0x000fe20000000100 */
[----:B------:R-:W-:Y:S01]  /*1be0*/  VOTEU.ANY UP1, P0 ;  /* 0x0000000000ff7886 */ /* 0x000fe20000020100 */
[----:B------:R-:W-:-:S03]  /*1bf0*/  ISETP.GE.U32.AND P0, PT, R10, 0x21, PT ;  /* 0x000000210a00780c */ /* 0x000fc60003f06070 */
[----:B------:R-:W-:Y:S02]  /*1c00*/  @UP0 UMOV UR9, UR4 ;  /* 0x0000000400090c82 */ /* 0x000fe40008000000 */
[----:B------:R2:W-:Y:S01]  /*1c10*/  @UP1 UTCBAR [UR9], URZ ;  /* 0x000000ff090013e9 */ /* 0x0005e200080000ff */
[----:B------:R-:W-:Y:S06]  /*1c20*/  BAR.SYNC.DEFER_BLOCKING 0x0 ;  /* 0x0000000000007b1d */ /* 0x000fec0000010000 */
[----:B------:R-:W3:Y:S02]  /*1c30*/  SYNCS.PHASECHK.TRANS64.TRYWAIT P1, [UR8+0x3010], RZ ;  /* 0x003010ffff0075a7 */ /* 0x000ee40008021108 */
[----:B--23--:R-:W-:Y:S05]  /*1c40*/  @!P1 BRA `(.L_x_56) ;  /* 0x0000000800e09947 */ /* 0x00cfea0003800000 */
.L_x_67:
[----:B------:R-:W-:Y:S05]  /*1c50*/  @!P0 BRA `(.L_x_53) ;  /* 0x0000000000c88947 */ /* 0x000fea0003800000 */
[----:B------:R-:W-:Y:S01]  /*1c60*/  IMAD.MOV.U32 R2, RZ, RZ, 0x1 ;  /* 0x00000001ff027424 */ /* 0x000fe200078e00ff */
[----:B------:R-:W2:Y:S01]  /*1c70*/  LDCU UR32, c[0x0][0x3a0] ;  /* 0x00007400ff2077ac */ /* 0x000ea20008000800 */
[----:B------:R-:W-:-:S05]  /*1c80*/  UMOV UR26, 0x20 ;  /* 0x00000020001a7882 */ /* 0x000fca0000000000 */
.L_x_60:
[----:B------:R-:W-:Y:S01]  /*1c90*/  BAR.SYNC.DEFER_BLOCKING 0x0 ;  /* 0x0000000000007b1d */ /* 0x000fe20000010000 */
[----:B------:R-:W-:Y:S01]  /*1ca0*/  ELECT P1, URZ, PT ;  /* 0x0000000000ff782f */ /* 0x000fe20003820000 */
[----:B------:R-:W-:Y:S01]  /*1cb0*/  @!P3 IMAD.MOV.U32 R3, RZ, RZ, 0x3000 ;  /* 0x00003000ff03b424 */ /* 0x000fe200078e00ff */
[----:B------:R-:W-:Y:S02]  /*1cc0*/  ELECT P0, URZ, PT ;  /* 0x0000000000ff782f */ /* 0x000fe40003800000 */
[C---:B------:R-:W-:Y:S01]  /*1cd0*/  ISETP.LT.U32.AND P1, PT, R68.reuse, 0x20, P1 ;  /* 0x000000204400780c */ /* 0x040fe20000f21070 */
[----:B------:R-:W-:Y:S01]  /*1ce0*/  UMOV UR10, UR26 ;  /* 0x0000001a000a7c82 */ /* 0x000fe20008000000 */
[----:B------:R-:W-:-:S11]  /*1cf0*/  ISETP.LT.U32.AND P0, PT, R68, 0x20, P0 ;  /* 0x000000204400780c */ /* 0x000fd60000701070 */
[----:B------:R-:W-:Y:S02]  /*1d00*/  VOTEU.ANY UP0, P1 ;  /* 0x0000000000ff7886 */ /* 0x000fe40000800100 */
[----:B------:R-:W-:-:S03]  /*1d10*/  VOTEU.ANY UP1, P0 ;  /* 0x0000000000ff7886 */ /* 0x000fc60000020100 */
[----:B------:R-:W-:Y:S02]  /*1d20*/  @UP0 UIADD3 UR24, UPT, UPT, UR8, 0x2000, URZ ;  /* 0x0000200008180890 */ /* 0x000fe4000fffe0ff */
[----:B------:R3:W-:Y:S01]  /*1d30*/  @!P3 SYNCS.ARRIVE.TRANS64 RZ, [UR8+0x3000], R3 ;  /* 0x00300003ffffb9a7 */ /* 0x0007e20008000008 */
[----:B------:R-:W-:Y:S01]  /*1d40*/  @UP0 UIADD3 UR25, UPT, UPT, UR8, 0x3000, URZ ;  /* 0x0000300008190890 */ /* 0x000fe2000fffe0ff */
[----:B------:R-:W-:Y:S01]  /*1d50*/  VOTEU.ANY UP0, P1 ;  /* 0x0000000000ff7886 */ /* 0x000fe20000800100 */
[----:B------:R-:W-:Y:S01]  /*1d60*/  BAR.SYNC.DEFER_BLOCKING 0x0 ;  /* 0x0000000000007b1d */ /* 0x000fe20000010000 */
[----:B------:R-:W-:Y:S01]  /*1d70*/  @UP1 UIADD3 UR9, UPT, UPT, UR8, 0x3000, URZ ;  /* 0x0000300008091890 */ /* 0x000fe2000fffe0ff */
[----:B---3--:R-:W-:-:S04]  /*1d80*/  IMAD.U32 R3, R2, -0x80000000, RZ ;  /* 0x8000000002037824 */ /* 0x008fc800078e00ff */
[----:B------:R-:W-:Y:S01]  /*1d90*/  VOTEU.ANY UP1, P0 ;  /* 0x0000000000ff7886 */ /* 0x000fe20000020100 */
[----:B------:R3:W-:Y:S01]  /*1da0*/  @UP0 UTMALDG.2D [UR24], [UR12] ;  /* 0x000000180c0005b4 */ /* 0x0007e20008008000 */
[----:B------:R-:W-:Y:S01]  /*1db0*/  UISETP.NE.U32.AND UP0, UPT, UR22, URZ, UPT ;  /* 0x000000ff1600728c */ /* 0x000fe2000bf05070 */
[----:B------:R4:W-:Y:S06]  /*1dc0*/  MEMBAR.ALL.CTA ;  /* 0x0000000000007992 */ /* 0x0009ec0000008000 */
[----:B----4-:R-:W4:Y:S02]  /*1dd0*/  FENCE.VIEW.ASYNC.S ;  /* 0x00000000000073c6 */ /* 0x010f240000000000 */
[----:B----4-:R-:W-:Y:S06]  /*1de0*/  BAR.SYNC.DEFER_BLOCKING 0x0 ;  /* 0x0000000000007b1d */ /* 0x010fec0000010000 */
[----:B------:R3:W-:Y:S02]  /*1df0*/  @UP1 UTMALDG.2D [UR8], [UR14] ;  /* 0x000000080e0015b4 */ /* 0x0007e40008008000 */
[----:B------:R-:W-:Y:S06]  /*1e00*/  BAR.SYNC.DEFER_BLOCKING 0x0 ;  /* 0x0000000000007b1d */ /* 0x000fec0000010000 */
[----:B------:R-:W4:Y:S02]  /*1e10*/  SYNCS.PHASECHK.TRANS64.TRYWAIT P0, [UR8+0x3000], R3 ;  /* 0x00300003ff0075a7 */ /* 0x000f240008001108 */
[----:B---34-:R-:W-:Y:S05]  /*1e20*/  @!P0 BRA `(.L_x_57) ;  /* 0x0000000800748947 */ /* 0x018fea0003800000 */
.L_x_68:
[----:B------:R-:W-:Y:S05]  /*1e30*/  BRA.U UP0, `(.L_x_58) ;  /* 0x00000001001c7547 */ /* 0x000fea000b800000 */
[----:B------:R-:W-:Y:S01]  /*1e40*/  UMOV UR24, 0x0 ;  /* 0x0000000000187882 */ /* 0x000fe20000000000 */
[----:B------:R-:W-:Y:S01]  /*1e50*/  UMOV UR25, 0x4200490 ;  /* 0x0420049000197882 */ /* 0x000fe20000000000 */
[----:B------:R-:W-:Y:S01]  /*1e60*/  UMOV UR30, 0x0 ;  /* 0x00000000001e7882 */ /* 0x000fe20000000000 */
[----:B------:R-:W-:Y:S01]  /*1e70*/  UMOV UR31, 0x4200490 ;  /* 0x04200490001f7882 */ /* 0x000fe20000000000 */
[----:B------:R3:W-:Y:S01]  /*1e80*/  UTCHMMA gdesc[UR6], gdesc[UR16], tmem[UR29], tmem[UR24], idesc[UR25], UPT ;  /* 0x00ff1810060075ea */ /* 0x0007e2000b80001d */
[----:B------:R3:W-:Y:S01]  /*1e90*/  UTCHMMA gdesc[UR18], gdesc[UR20], tmem[UR29], tmem[UR30], idesc[UR31], UPT ;  /* 0x00ff1e14120075ea */ /* 0x0007e2000b80001d */
[----:B------:R-:W-:Y:S02]  /*1ea0*/  NOP ;  /* 0x0000000000007918 */ /* 0x000fe40000000000 */
.L_x_58:
[----:B------:R-:W-:-:S04]  /*1eb0*/  ELECT P0, URZ, PT ;  /* 0x0000000000ff782f */ /* 0x000fc80003800000 */
[----:B------:R-:W-:-:S13]  /*1ec0*/  ISETP.LT.U32.AND P0, PT, R68, 0x20, P0 ;  /* 0x000000204400780c */ /* 0x000fda0000701070 */
[----:B------:R-:W-:Y:S01]  /*1ed0*/  VOTEU.ANY UP0, P0 ;  /* 0x0000000000ff7886 */ /* 0x000fe20000000100 */
[----:B------:R-:W-:-:S04]  /*1ee0*/  VOTEU.ANY UP1, P0 ;  /* 0x0000000000ff7886 */ /* 0x000fc80000020100 */
[----:B------:R-:W-:Y:S02]  /*1ef0*/  @UP0 UMOV UR9, UR4 ;  /* 0x0000000400090c82 */ /* 0x000fe40008000000 */
[----:B------:R4:W-:Y:S01]  /*1f00*/  @UP1 UTCBAR [UR9], URZ ;  /* 0x000000ff090013e9 */ /* 0x0009e200080000ff */
[----:B------:R-:W-:Y:S06]  /*1f10*/  BAR.SYNC.DEFER_BLOCKING 0x0 ;  /* 0x0000000000007b1d */ /* 0x000fec0000010000 */
[----:B------:R-:W3:Y:S02]  /*1f20*/  SYNCS.PHASECHK.TRANS64.TRYWAIT P0, [UR8+0x3010], R3 ;  /* 0x00301003ff0075a7 */ /* 0x000ee40008001108 */
[----:B---34-:R-:W-:Y:S05]  /*1f30*/  @!P0 BRA `(.L_x_59) ;  /* 0x00000008003c8947 */ /* 0x018fea0003800000 */
.L_x_69:
[----:B------:R-:W-:Y:S01]  /*1f40*/  UIADD3 UR26, UPT, UPT, UR26, 0x20, URZ ;  /* 0x000000201a1a7890 */ /* 0x000fe2000fffe0ff */
[----:B------:R-:W-:-:S03]  /*1f50*/  LOP3.LUT R2, R2, 0x1, RZ, 0x3c, !PT ;  /* 0x0000000102027812 */ /* 0x000fc600078e3cff */
[----:B--2---:R-:W-:-:S09]  /*1f60*/  UISETP.GE.AND UP0, UPT, UR26, UR32, UPT ;  /* 0x000000201a00728c */ /* 0x004fd2000bf06270 */
[----:B------:R-:W-:Y:S05]  /*1f70*/  BRA.U !UP0, `(.L_x_60) ;  /* 0xfffffffd08447547 */ /* 0x000fea000b83ffff */
.L_x_53:
[----:B---34-:R-:W-:Y:S06]  /*1f80*/  BAR.SYNC.DEFER_BLOCKING 0x0 ;  /* 0x0000000000007b1d */ /* 0x018fec0000010000 */
[----:B------:R-:W-:Y:S04]  /*1f90*/  BSSY.RECONVERGENT B5, `(.L_x_61) ;  /* 0x0000004000057945 */ /* 0x000fe80003800200 */
[----:B------:R-:W-:Y:S05]  /*1fa0*/  @P3 BRA `(.L_x_62) ;  /* 0x0000000000083947 */ /* 0x000fea0003800000 */
[----:B------:R-:W3:Y:S02]  /*1fb0*/  SYNCS.CCTL.IV [UR8+0x3000] ;  /* 0x00300000ff0079b1 */ /* 0x000ee40008000008 */
[----:B---3--:R-:W3:Y:S02]  /*1fc0*/  SYNCS.CCTL.IV [UR8+0x3010] ;  /* 0x00301000ff0079b1 */ /* 0x008ee40008000008 */
.L_x_62:
[----:B--2---:R-:W-:Y:S05]  /*1fd0*/  BSYNC.RECONVERGENT B5 ;  /* 0x0000000000057941 */ /* 0x004fea0003800200 */
.L_x_61:
[----:B------:R-:W-:Y:S01]  /*1fe0*/  USHF.L.U32 UR4, UR22, 0x15, URZ ;  /* 0x0000001516047899 */ /* 0x000fe200080006ff */
[C---:B------:R-:W-:Y:S01]  /*1ff0*/  IMAD.SHL.U32 R4, R0.reuse, 0x80, RZ ;  /* 0x0000008000047824 */ /* 0x040fe200078e00ff */
[----:B------:R-:W-:Y:S01]  /*2000*/  ELECT P0, URZ, PT ;  /* 0x0000000000ff782f */ /* 0x000fe20003800000 */
[C---:B------:R-:W-:Y:S01]  /*2010*/  IMAD.SHL.U32 R2, R0.reuse, 0x40, RZ ;  /* 0x0000004000027824 */ /* 0x040fe200078e00ff */
[----:B------:R-:W-:Y:S01]  /*2020*/  ULOP3.LUT UR4, UR4, 0x600000, URZ, 0xc0, !UPT ;  /* 0x0060000004047892 */ /* 0x000fe2000f8ec0ff */
[----:B------:R-:W-:Y:S01]  /*2030*/  IMAD.SHL.U32 R3, R0, 0x10, RZ ;  /* 0x0000001000037824 */ /* 0x000fe200078e00ff */
[----:B------:R-:W-:Y:S01]  /*2040*/  LOP3.LUT R5, R4, 0x780, RZ, 0xc0, !PT ;  /* 0x0000078004057812 */ /* 0x000fe200078ec0ff */
[----:B------:R-:W-:Y:S01]  /*2050*/  IMAD.SHL.U32 R0, R0, 0x200, RZ ;  /* 0x0000020000007824 */ /* 0x000fe200078e00ff */
[----:B------:R-:W-:Y:S01]  /*2060*/  LOP3.LUT R2, R2, 0x1800, RZ, 0xc0, !PT ;  /* 0x0000180002027812 */ /* 0x000fe200078ec0ff */
[----:B------:R-:W-:Y:S01]  /*2070*/  UIADD3 UR4, UPT, UPT, UR29, UR4, URZ ;  /* 0x000000041d047290 */ /* 0x000fe2000fffe0ff */
[----:B------:R-:W-:Y:S01]  /*2080*/  ISETP.LT.U32.AND P0, PT, R68, 0x40, P0 ;  /* 0x000000404400780c */ /* 0x000fe20000701070 */
[----:B------:R-:W-:Y:S01]  /*2090*/  ULOP3.LUT UR22, UR22, 0x1, URZ, 0xc0, !UPT ;  /* 0x0000000116167892 */ /* 0x000fe2000f8ec0ff */
[----:B------:R-:W-:Y:S01]  /*20a0*/  LOP3.LUT R5, R5, 0x2000, R0, 0xf8, !PT ;  /* 0x0000200005057812 */ /* 0x000fe200078ef800 */
[----:B------:R-:W-:Y:S01]  /*20b0*/  UMOV UR14, UR27 ;  /* 0x0000001b000e7c82 */ /* 0x000fe20008000000 */
[----:B------:R-:W-:Y:S01]  /*20c0*/  LOP3.LUT R2, R2, 0x70, R3, 0xf8, !PT ;  /* 0x0000007002027812 */ /* 0x000fe200078ef803 */
[----:B------:R-:W-:-:S02]  /*20d0*/  ULEA UR13, UR22, UR11, 0x6 ;  /* 0x0000000b160d7291 */ /* 0x000fc4000f8e30ff */
[----:B------:R-:W-:Y:S01]  /*20e0*/  ULEA UR12, UR22, UR8, 0xd ;  /* 0x00000008160c7291 */ /* 0x000fe2000f8e68ff */
[----:B------:R-:W-:Y:S02]  /*20f0*/  LOP3.LUT R0, R5, R2, RZ, 0xfc, !PT ;  /* 0x0000000205007212 */ /* 0x000fe400078efcff */
[----:B-----5:R-:W-:Y:S01]  /*2100*/  LDTM.16dp32bit_t0_t15.x64 R4, tmem[UR4] ;  /* 0x00000004000479ee */ /* 0x020fe20008b00000 */
[----:B------:R-:W2:Y:S01]  /*2110*/  LDTM.16dp32bit_t16_t31.x64 R4, tmem[UR4+0x40] ;  /* 0x00004004000479ee */ /* 0x000ea20008b20000 */
[----:B------:R-:W-:Y:S01]  /*2120*/  NOP ;  /* 0x0000000000007918 */ /* 0x000fe20000000000 */
[C---:B------:R-:W-:Y:S01]  /*2130*/  LOP3.LUT R2, R0.reuse, 0x10, RZ, 0x3c, !PT ;  /* 0x0000001000027812 */ /* 0x040fe200078e3cff */
[----:B--2---:R-:W-:Y:S01]  /*2140*/  VOTEU.ANY UP0, P0 ;  /* 0x0000000000ff7886 */ /* 0x004fe20000000100 */
[----:B------:R-:W-:Y:S01]  /*2150*/  LOP3.LUT R3, R0, 0x20, RZ, 0x3c, !PT ;  /* 0x0000002000037812 */ /* 0x000fe200078e3cff */
[----:B------:R-:W-:-:S03]  /*2160*/  VOTEU.ANY UP1, P0 ;  /* 0x0000000000ff7886 */ /* 0x000fc60000020100 */
[----:B------:R-:W-:Y:S01]  /*2170*/  @UP0 UMOV UR4, UR23 ;  /* 0x0000001700040c82 */ /* 0x000fe20008000000 */
[----:B------:R-:W-:Y:S01]  /*2180*/  @UP0 UMOV UR5, UR28 ;  /* 0x0000001c00050c82 */ /* 0x000fe20008000000 */
[----:B---3--:R-:W-:Y:S01]  /*2190*/  BAR.SYNC.DEFER_BLOCKING 0x0 ;  /* 0x0000000000007b1d */ /* 0x008fe20000010000 */
[----:B------:R-:W-:Y:S02]  /*21a0*/  F2FP.BF16.F32.PACK_AB R4, R5, R4 ;  /* 0x000000040504723e */ /* 0x000fe400000010ff */
[----:B------:R-:W-:Y:S02]  /*21b0*/  F2FP.BF16.F32.PACK_AB R5, R7, R6 ;  /* 0x000000060705723e */ /* 0x000fe400000010ff */
[----:B------:R-:W-:Y:S02]  /*21c0*/  F2FP.BF16.F32.PACK_AB R12, R13, R12 ;  /* 0x0000000c0d0c723e */ /* 0x000fe400000010ff */
[----:B------:R-:W-:Y:S02]  /*21d0*/  F2FP.BF16.F32.PACK_AB R6, R9, R8 ;  /* 0x000000080906723e */ /* 0x000fe400000010ff */
[----:B------:R-:W-:-:S02]  /*21e0*/  F2FP.BF16.F32.PACK_AB R7, R11, R10 ;  /* 0x0000000a0b07723e */ /* 0x000fc400000010ff */
[----:B------:R-:W-:Y:S02]  /*21f0*/  F2FP.BF16.F32.PACK_AB R13, R15, R14 ;  /* 0x0000000e0f0d723e */ /* 0x000fe400000010ff */
[----:B------:R-:W-:Y:S01]  /*2200*/  F2FP.BF16.F32.PACK_AB R20, R21, R20 ;  /* 0x000000141514723e */ /* 0x000fe200000010ff */
[----:B------:R2:W-:Y:S01]  /*2210*/  STS.128 [R0+UR8], R4 ;  /* 0x0000000400007988 */ /* 0x0005e20008000c08 */
[----:B------:R-:W-:Y:S02]  /*2220*/  F2FP.BF16.F32.PACK_AB R14, R17, R16 ;  /* 0x00000010110e723e */ /* 0x000fe400000010ff */
[----:B------:R-:W-:Y:S02]  /*2230*/  F2FP.BF16.F32.PACK_AB R15, R19, R18 ;  /* 0x00000012130f723e */ /* 0x000fe400000010ff */
[----:B------:R-:W-:Y:S02]  /*2240*/  F2FP.BF16.F32.PACK_AB R21, R23, R22 ;  /* 0x000000161715723e */ /* 0x000fe400000010ff */
[----:B------:R-:W-:Y:S01]  /*2250*/  F2FP.BF16.F32.PACK_AB R28, R29, R28 ;  /* 0x0000001c1d1c723e */ /* 0x000fe200000010ff */
[----:B------:R2:W-:Y:S01]  /*2260*/  STS.128 [R2+UR8], R12 ;  /* 0x0000000c02007988 */ /* 0x0005e20008000c08 */
[----:B------:R-:W-:-:S02]  /*2270*/  F2FP.BF16.F32.PACK_AB R22, R25, R24 ;  /* 0x000000181916723e */ /* 0x000fc400000010ff */
[----:B------:R-:W-:Y:S02]  /*2280*/  F2FP.BF16.F32.PACK_AB R23, R27, R26 ;  /* 0x0000001a1b17723e */ /* 0x000fe400000010ff */
[----:B------:R-:W-:Y:S02]  /*2290*/  F2FP.BF16.F32.PACK_AB R29, R31, R30 ;  /* 0x0000001e1f1d723e */ /* 0x000fe400000010ff */
[----:B------:R-:W-:Y:S01]  /*22a0*/  F2FP.BF16.F32.PACK_AB R36, R37, R36 ;  /* 0x000000242524723e */ /* 0x000fe200000010ff */
[----:B------:R2:W-:Y:S01]  /*22b0*/  STS.128 [R3+UR8], R20 ;  /* 0x0000001403007988 */ /* 0x0005e20008000c08 */
[----:B------:R-:W-:Y:S02]  /*22c0*/  F2FP.BF16.F32.PACK_AB R30, R33, R32 ;  /* 0x00000020211e723e */ /* 0x000fe400000010ff */
[----:B------:R-:W-:Y:S02]  /*22d0*/  F2FP.BF16.F32.PACK_AB R31, R35, R34 ;  /* 0x00000022231f723e */ /* 0x000fe400000010ff */
[----:B------:R-:W-:-:S02]  /*22e0*/  F2FP.BF16.F32.PACK_AB R37, R39, R38 ;  /* 0x000000262725723e */ /* 0x000fc400000010ff */
[----:B------:R-:W-:Y:S02]  /*22f0*/  F2FP.BF16.F32.PACK_AB R44, R45, R44 ;  /* 0x0000002c2d2c723e */ /* 0x000fe400000010ff */
[----:B------:R-:W-:Y:S02]  /*2300*/  LOP3.LUT R8, R0, 0x30, RZ, 0x3c, !PT ;  /* 0x0000003000087812 */ /* 0x000fe400078e3cff */
[----:B------:R-:W-:Y:S02]  /*2310*/  F2FP.BF16.F32.PACK_AB R38, R41, R40 ;  /* 0x000000282926723e */ /* 0x000fe400000010ff */
[----:B------:R-:W-:Y:S01]  /*2320*/  F2FP.BF16.F32.PACK_AB R39, R43, R42 ;  /* 0x0000002a2b27723e */ /* 0x000fe200000010ff */
[----:B------:R2:W-:Y:S01]  /*2330*/  STS.128 [R8+UR8], R28 ;  /* 0x0000001c08007988 */ /* 0x0005e20008000c08 */
[----:B------:R-:W-:Y:S02]  /*2340*/  F2FP.BF16.F32.PACK_AB R45, R47, R46 ;  /* 0x0000002e2f2d723e */ /* 0x000fe400000010ff */
[----:B------:R-:W-:-:S02]  /*2350*/  F2FP.BF16.F32.PACK_AB R52, R53, R52 ;  /* 0x000000343534723e */ /* 0x000fc400000010ff */
[C---:B------:R-:W-:Y:S02]  /*2360*/  LOP3.LUT R9, R0.reuse, 0x40, RZ, 0x3c, !PT ;  /* 0x0000004000097812 */ /* 0x040fe400078e3cff */
[----:B------:R-:W-:Y:S02]  /*2370*/  F2FP.BF16.F32.PACK_AB R46, R49, R48 ;  /* 0x00000030312e723e */ /* 0x000fe400000010ff */
[----:B------:R-:W-:Y:S01]  /*2380*/  F2FP.BF16.F32.PACK_AB R47, R51, R50 ;  /* 0x00000032332f723e */ /* 0x000fe200000010ff */
[----:B------:R2:W-:Y:S01]  /*2390*/  STS.128 [R9+UR8], R36 ;  /* 0x0000002409007988 */ /* 0x0005e20008000c08 */
[----:B------:R-:W-:Y:S02]  /*23a0*/  F2FP.BF16.F32.PACK_AB R53, R55, R54 ;  /* 0x000000363735723e */ /* 0x000fe400000010ff */
[----:B------:R-:W-:Y:S02]  /*23b0*/  F2FP.BF16.F32.PACK_AB R60, R61, R60 ;  /* 0x0000003c3d3c723e */ /* 0x000fe400000010ff */
[----:B------:R-:W-:-:S02]  /*23c0*/  LOP3.LUT R10, R0, 0x50, RZ, 0x3c, !PT ;  /* 0x00000050000a7812 */ /* 0x000fc400078e3cff */
[----:B------:R-:W-:Y:S02]  /*23d0*/  F2FP.BF16.F32.PACK_AB R54, R57, R56 ;  /* 0x000000383936723e */ /* 0x000fe400000010ff */
[----:B------:R-:W-:Y:S01]  /*23e0*/  F2FP.BF16.F32.PACK_AB R55, R59, R58 ;  /* 0x0000003a3b37723e */ /* 0x000fe200000010ff */
[----:B------:R2:W-:Y:S01]  /*23f0*/  STS.128 [R10+UR8], R44 ;  /* 0x0000002c0a007988 */ /* 0x0005e20008000c08 */
[----:B------:R-:W-:Y:S02]  /*2400*/  F2FP.BF16.F32.PACK_AB R61, R63, R62 ;  /* 0x0000003e3f3d723e */ /* 0x000fe400000010ff */
[C---:B------:R-:W-:Y:S02]  /*2410*/  LOP3.LUT R11, R0.reuse, 0x60, RZ, 0x3c, !PT ;  /* 0x00000060000b7812 */ /* 0x040fe400078e3cff */
[----:B------:R-:W-:Y:S02]  /*2420*/  F2FP.BF16.F32.PACK_AB R62, R65, R64 ;  /* 0x00000040413e723e */ /* 0x000fe400000010ff */
[----:B------:R-:W-:Y:S01]  /*2430*/  F2FP.BF16.F32.PACK_AB R63, R67, R66 ;  /* 0x00000042433f723e */ /* 0x000fe200000010ff */
[----:B------:R2:W-:Y:S01]  /*2440*/  STS.128 [R11+UR8], R52 ;  /* 0x000000340b007988 */ /* 0x0005e20008000c08 */
[----:B------:R-:W-:-:S05]  /*2450*/  LOP3.LUT R16, R0, 0x70, RZ, 0x3c, !PT ;  /* 0x0000007000107812 */ /* 0x000fca00078e3cff */
[----:B------:R2:W-:Y:S01]  /*2460*/  STS.128 [R16+UR8], R60 ;  /* 0x0000003c10007988 */ /* 0x0005e20008000c08 */
[----:B------:R3:W-:Y:S06]  /*2470*/  MEMBAR.ALL.CTA ;  /* 0x0000000000007992 */ /* 0x0007ec0000008000 */
[----:B---3--:R-:W3:Y:S02]  /*2480*/  FENCE.VIEW.ASYNC.S ;  /* 0x00000000000073c6 */ /* 0x008ee40000000000 */
[----:B---3--:R-:W-:Y:S06]  /*2490*/  BAR.SYNC.DEFER_BLOCKING 0x0 ;  /* 0x0000000000007b1d */ /* 0x008fec0000010000 */
[----:B------:R2:W-:Y:S01]  /*24a0*/  @UP1 UTMASTG.2D [UR12], [UR4] ;  /* 0x0000000c040013b5 */ /* 0x0005e20008008000 */
[----:B------:R0:W-:Y:S01]  /*24b0*/  UTMACMDFLUSH ;  /* 0x00000000000079b7 */ /* 0x0001e20000000000 */
[----:B------:R-:W-:-:S04]  /*24c0*/  DEPBAR.LE SB0, 0x0 ;  /* 0x000080000000791a */ /* 0x000fc80000000000 */
[----:B------:R-:W-:Y:S08]  /*24d0*/  BAR.SYNC.DEFER_BLOCKING 0x0 ;  /* 0x0000000000007b1d */ /* 0x000ff00000010000 */
[----:B------:R-:W-:Y:S06]  /*24e0*/  BAR.SYNC.DEFER_BLOCKING 0x0 ;  /* 0x0000000000007b1d */ /* 0x000fec0000010000 */
[----:B--2---:R-:W-:Y:S05]  /*24f0*/  @P2 BRA `(.L_x_63) ;  /* 0x0000000000a02947 */ /* 0x004fea0003800000 */
[----:B------:R-:W2:Y:S01]  /*2500*/  S2UR UR5, SR_CgaCtaId ;  /* 0x00000000000579c3 */ /* 0x000ea20000008800 */
[----:B------:R-:W-:Y:S01]  /*2510*/  NOP ;  /* 0x0000000000007918 */ /* 0x000fe20000000000 */
[----:B------:R-:W-:Y:S01]  /*2520*/  UMOV UR4, 0x50 ;  /* 0x0000005000047882 */ /* 0x000fe20000000000 */
[----:B------:R-:W-:Y:S02]  /*2530*/  IMAD.U32 R0, RZ, RZ, UR29 ;  /* 0x0000001dff007e24 */ /* 0x000fe4000f8e00ff */
[----:B------:R-:W-:Y:S02]  /*2540*/  IMAD.MOV.U32 R3, RZ, RZ, 0xf ;  /* 0x0000000fff037424 */ /* 0x000fe400078e00ff */
[----:B------:R-:W-:Y:S01]  /*2550*/  IMAD.MOV.U32 R7, RZ, RZ, 0x1 ;  /* 0x00000001ff077424 */ /* 0x000fe200078e00ff */
[----:B------:R-:W-:-:S04]  /*2560*/  LOP3.LUT R0, R0, 0xffff, RZ, 0xc0, !PT ;  /* 0x0000ffff00007812 */ /* 0x000fc800078ec0ff */
[----:B------:R-:W-:-:S05]  /*2570*/  SHF.R.U32.HI R0, RZ, 0x5, R0 ;  /* 0x00000005ff007819 */ /* 0x000fca0000011600 */
[----:B------:R-:W-:Y:S01]  /*2580*/  VIADD R2, R0, 0x10 ;  /* 0x0000001000027836 */ /* 0x000fe20000000000 */
[----:B------:R-:W-:Y:S01]  /*2590*/  SHF.L.U32 R0, R3, R0, RZ ;  /* 0x0000000003007219 */ /* 0x000fe200000006ff */
[----:B--2---:R-:W-:-:S03]  /*25a0*/  ULEA UR6, UR5, UR4, 0x18 ;  /* 0x0000000405067291 */ /* 0x004fc6000f8ec0ff */
[----:B------:R-:W-:-:S04]  /*25b0*/  SHF.L.U32 R3, R7, R2, RZ ;  /* 0x0000000207037219 */ /* 0x000fc800000006ff */
[----:B------:R-:W-:Y:S02]  /*25c0*/  LOP3.LUT R0, R3, R0, RZ, 0xfc, !PT ;  /* 0x0000000003007212 */ /* 0x000fe400078efcff */
[----:B------:R-:W2:Y:S02]  /*25d0*/  LDS R5, [UR6] ;  /* 0x00000006ff057984 */ /* 0x000ea40008000800 */
[C---:B------:R-:W-:Y:S02]  /*25e0*/  LOP3.LUT R2, R0.reuse, 0xffff, RZ, 0xc0, !PT ;  /* 0x0000ffff00027812 */ /* 0x040fe400078ec0ff */
[----:B--2---:R-:W-:-:S04]  /*25f0*/  LOP3.LUT R3, R0, 0xffff, R5, 0x80, !PT ;  /* 0x0000ffff00037812 */ /* 0x004fc800078e8005 */
[----:B------:R-:W-:-:S13]  /*2600*/  ISETP.NE.AND P0, PT, R3, R2, PT ;  /* 0x000000020300720c */ /* 0x000fda0003f05270 */
[----:B------:R-:W-:Y:S05]  /*2610*/  @P0 BRA `(.L_x_64) ;  /* 0x0000000000500947 */ /* 0x000fea0003800000 */
[----:B------:R-:W-:Y:S02]  /*2620*/  SHF.R.U32.HI R5, RZ, 0x10, R5 ;  /* 0x00000010ff057819 */ /* 0x000fe40000011605 */
[----:B------:R-:W-:-:S04]  /*2630*/  SHF.R.U32.HI R2, RZ, 0x10, R0 ;  /* 0x00000010ff027819 */ /* 0x000fc80000011600 */
[----:B------:R-:W-:-:S04]  /*2640*/  LOP3.LUT R5, R5, R2, RZ, 0xc0, !PT ;  /* 0x0000000205057212 */ /* 0x000fc800078ec0ff */
[----:B------:R-:W-:-:S13]  /*2650*/  ISETP.NE.AND P0, PT, R5, R2, PT ;  /* 0x000000020500720c */ /* 0x000fda0003f05270 */
[----:B------:R-:W-:Y:S05]  /*2660*/  @P0 BRA `(.L_x_65) ;  /* 0x0000000000300947 */ /* 0x000fea0003800000 */
[----:B------:R-:W-:Y:S01]  /*2670*/  R2UR UR4, R0 ;  /* 0x00000000000472ca */ /* 0x000fe200000e0000 */
[----:B------:R-:W-:Y:S01]  /*2680*/  VOTEU.ANY UR5, UPT, PT ;  /* 0x0000000000057886 */ /* 0x000fe200038e0100 */
[----:B------:R-:W2:Y:S01]  /*2690*/  S2R R0, SR_LANEID ;  /* 0x0000000000007919 */ /* 0x000ea20000000000 */
[----:B------:R-:W-:-:S10]  /*26a0*/  UFLO.U32 UR5, UR5 ;  /* 0x00000005000572bd */ /* 0x000fd400080e0000 */
[----:B------:R-:W-:-:S06]  /*26b0*/  ULOP3.LUT UR4, URZ, UR4, URZ, 0x33, !UPT ;  /* 0x00000004ff047292 */ /* 0x000fcc000f8e33ff */
[----:B------:R-:W-:-:S04]  /*26c0*/  IMAD.U32 R2, RZ, RZ, UR4 ;  /* 0x00000004ff027e24 */ /* 0x000fc8000f8e00ff */
[----:B------:R-:W3:Y:S02]  /*26d0*/  REDUX UR7, R2 ;  /* 0x00000000020773c4 */ /* 0x000ee40000000000 */
[----:B------:R4:W-:Y:S01]  /*26e0*/  UTCATOMSWS.AND URZ, UR4 ;  /* 0x0000000400ff79e3 */ /* 0x0009e20008000000 */
[----:B--2---:R-:W-:Y:S01]  /*26f0*/  ISETP.EQ.U32.AND P0, PT, R0, UR5, PT ;  /* 0x0000000500007c0c */ /* 0x004fe2000bf02070 */
[----:B---3--:R-:W-:-:S12]  /*2700*/  IMAD.U32 R0, RZ, RZ, UR7 ;  /* 0x00000007ff007e24 */ /* 0x008fd8000f8e00ff */
[----:B------:R4:W-:Y:S01]  /*2710*/  @P0 ATOMS.AND RZ, [UR6], R0 ;  /* 0x00000000ffff098c */ /* 0x0009e2000a800006 */
[----:B------:R-:W-:Y:S05]  /*2720*/  BRA `(.L_x_63) ;  /* 0x0000000000147947 */ /* 0x000fea0003800000 */
.L_x_65:
[----:B------:R-:W-:-:S07]  /*2730*/  MOV R2, 0x2750 ;  /* 0x0000275000027802 */ /* 0x000fce0000000f00 */
[----:B-1----:R-:W-:Y:S05]  /*2740*/  CALL.REL.NOINC `($__internal_0_$__cuda_sm10x_tcgen05_guardrail_trap_col_being_dealloced_not_returned_by_alloc) ;  /* 0x0000000000447944 */ /* 0x002fea0003c00000 */
[----:B------:R-:W-:Y:S05]  /*2750*/  BRA `(.L_x_63) ;  /* 0x0000000000087947 */ /* 0x000fea0003800000 */
.L_x_64:
[----:B------:R-:W-:-:S07]  /*2760*/  MOV R2, 0x2780 ;  /* 0x0000278000027802 */ /* 0x000fce0000000f00 */
[----:B-1----:R-:W-:Y:S05]  /*2770*/  CALL.REL.NOINC `($__internal_2_$__cuda_sm10x_tcgen05_guardrail_trap_unallocated_columns_being_dealloced) ;  /* 0x0000000000507944 */ /* 0x002fea0003c00000 */
.L_x_63:
[----:B------:R-:W-:Y:S01]  /*2780*/  NOP ;  /* 0x0000000000007918 */ /* 0x000fe20000000000 */
[----:B----4-:R-:W-:Y:S05]  /*2790*/  EXIT ;  /* 0x000000000000794d */ /* 0x010fea0003800000 */
.L_x_54:
[----:B------:R-:W2:Y:S02]  /*27a0*/  SYNCS.PHASECHK.TRANS64.TRYWAIT P0, [UR8+0x3000], RZ ;  /* 0x003000ffff0075a7 */ /* 0x000ea40008001108 */
[----:B--2---:R-:W-:Y:S05]  /*27b0*/  @!P0 BRA `(.L_x_54) ;  /* 0xfffffffc00f88947 */ /* 0x004fea000383ffff */
[----:B------:R-:W-:Y:S05]  /*27c0*/  BRA `(.L_x_66) ;  /* 0xfffffff000d07947 */ /* 0x000fea000383ffff */
.L_x_56:
[----:B------:R-:W2:Y:S02]  /*27d0*/  SYNCS.PHASECHK.TRANS64.TRYWAIT P1, [UR8+0x3010], RZ ;  /* 0x003010ffff0075a7 */ /* 0x000ea40008021108 */
[----:B--2---:R-:W-:Y:S05]  /*27e0*/  @!P1 BRA `(.L_x_56) ;  /* 0xfffffffc00f89947 */ /* 0x004fea000383ffff */
[----:B------:R-:W-:Y:S05]  /*27f0*/  BRA `(.L_x_67) ;  /* 0xfffffff400147947 */ /* 0x000fea000383ffff */
.L_x_57:
[----:B------:R-:W3:Y:S02]  /*2800*/  SYNCS.PHASECHK.TRANS64.TRYWAIT P0, [UR8+0x3000], R3 ;  /* 0x00300003ff0075a7 */ /* 0x000ee40008001108 */
[----:B---3--:R-:W-:Y:S05]  /*2810*/  @!P0 BRA `(.L_x_57) ;  /* 0xfffffffc00f88947 */ /* 0x008fea000383ffff */
[----:B------:R-:W-:Y:S05]  /*2820*/  BRA `(.L_x_68) ;  /* 0xfffffff400807947 */ /* 0x000fea000383ffff */
.L_x_59:
[----:B------:R-:W3:Y:S02]  /*2830*/  SYNCS.PHASECHK.TRANS64.TRYWAIT P0, [UR8+0x3010], R3 ;  /* 0x00301003ff0075a7 */ /* 0x000ee40008001108 */
[----:B---3--:R-:W-:Y:S05]  /*2840*/  @!P0 BRA `(.L_x_59) ;  /* 0xfffffffc00f88947 */ /* 0x008fea000383ffff */
[----:B------:R-:W-:Y:S05]  /*2850*/  BRA `(.L_x_69) ;  /* 0xfffffff400b87947 */ /* 0x000fea000383ffff */
        .weak           $__internal_0_$__cuda_sm10x_tcgen05_guardrail_trap_col_being_dealloced_not_returned_by_alloc
        .type           $__internal_0_$__cuda_sm10x_tcgen05_guardrail_trap_col_being_dealloced_not_returned_by_alloc,@function
        .size           $__internal_0_$__cuda_sm10x_tcgen05_guardrail_trap_col_being_dealloced_not_returned_by_alloc,($__internal_1_$__cuda_sm10x_tcgen05_guardrail_trap_phase_invalid_during_alloc - $__internal_0_$__cuda_sm10x_tcgen05_guardrail_trap_col_being_dealloced_not_returned_by_alloc)
$__internal_0_$__cuda_sm10x_tcgen05_guardrail_trap_col_being_dealloced_not_returned_by_alloc:
[----:B------:R-:W-:Y:S05]  /*2860*/  BPT.TRAP 0x1 ;  /* 0x000000040000795c */ /* 0x000fea0000300000 */
[----:B------:R-:W-:-:S04]  /*2870*/  IMAD.MOV.U32 R3, RZ, RZ, 0x0 ;  /* 0x00000000ff037424 */ /* 0x000fc800078e00ff */
[----:B------:R-:W-:Y:S05]  /*2880*/  RET.REL.NODEC R2 `(gluon_tcgen05) ;  /* 0xffffffd402dc7950 */ /* 0x000fea0003c3ffff */
        .weak           $__internal_1_$__cuda_sm10x_tcgen05_guardrail_trap_phase_invalid_during_alloc
        .type           $__internal_1_$__cuda_sm10x_tcgen05_guardrail_trap_phase_invalid_during_alloc,@function
        .size           $__internal_1_$__cuda_sm10x_tcgen05_guardrail_trap_phase_invalid_during_alloc,($__internal_2_$__cuda_sm10x_tcgen05_guardrail_trap_unallocated_columns_being_dealloced - $__internal_1_$__cuda_sm10x_tcgen05_guardrail_trap_phase_invalid_during_alloc)
$__internal_1_$__cuda_sm10x_tcgen05_guardrail_trap_phase_invalid_during_alloc:
[----:B------:R-:W-:Y:S05]  /*2890*/  BPT.TRAP 0x1 ;  /* 0x000000040000795c */ /* 0x000fea0000300000 */
[----:B------:R-:W-:-:S04]  /*28a0*/  IMAD.MOV.U32 R3, RZ, RZ, 0x0 ;  /* 0x00000000ff037424 */ /* 0x000fc800078e00ff */
[----:B------:R-:W-:Y:S05]  /*28b0*/  RET.REL.NODEC R2 `(gluon_tcgen05) ;  /* 0xffffffd402d07950 */ /* 0x000fea0003c3ffff */
        .weak           $__internal_2_$__cuda_sm10x_tcgen05_guardrail_trap_unallocated_columns_being_dealloced
        .type           $__internal_2_$__cuda_sm10x_tcgen05_guardrail_trap_unallocated_columns_being_dealloced,@function
        .size           $__internal_2_$__cuda_sm10x_tcgen05_guardrail_trap_unallocated_columns_being_dealloced,(.L_x_73 - $__internal_2_$__cuda_sm10x_tcgen05_guardrail_trap_unallocated_columns_being_dealloced)
$__internal_2_$__cuda_sm10x_tcgen05_guardrail_trap_unallocated_columns_being_dealloced:
[----:B------:R-:W-:Y:S05]  /*28c0*/  BPT.TRAP 0x1 ;  /* 0x000000040000795c */ /* 0x000fea0000300000 */
[----:B------:R-:W-:-:S04]  /*28d0*/  IMAD.MOV.U32 R3, RZ, RZ, 0x0 ;  /* 0x00000000ff037424 */ /* 0x000fc800078e00ff */
[----:B------:R-:W-:Y:S05]  /*28e0*/  RET.REL.NODEC R2 `(gluon_tcgen05) ;  /* 0xffffffd402c47950 */ /* 0x000fea0003c3ffff */
.L_x_70:
[----:B------:R-:W-:-:S00]  /*28f0*/  BRA `(.L_x_70) ;  /* 0xfffffffc00fc7947 */ /* 0x000fc0000383ffff */
[----:B------:R-:W-:-:S00]  /*2900*/  NOP ;  /* 0x0000000000007918 */ /* 0x000fc00000000000 */
[----:B------:R-:W-:-:S00]  /*2910*/  NOP ;  /* 0x0000000000007918 */ /* 0x000fc00000000000 */
[----:B------:R-:W-:-:S00]  /*2920*/  NOP ;  /* 0x0000000000007918 */ /* 0x000fc00000000000 */
[----:B------:R-:W-:-:S00]  /*2930*/  NOP ;  /* 0x0000000000007918 */ /* 0x000fc00000000000 */
[----:B------:R-:W-:-:S00]  /*2940*/  NOP ;  /* 0x0000000000007918 */ /* 0x000fc00000000000 */
[----:B------:R-:W-:-:S00]  /*2950*/  NOP ;  /* 0x0000000000007918 */ /* 0x000fc00000000000 */
[----:B------:R-:W-:-:S00]  /*2960*/  NOP ;  /* 0x0000000000007918 */ /* 0x000fc00000000000 */
[----:B------:R-:W-:-:S00]  /*2970*/  NOP ;  /* 0x0000000000007918 */ /* 0x000fc00000000000 */
.L_x_73:


//--------------------- .nv.shared.gluon_tcgen05  --------------------------
	.section	.nv.shared.gluon_tcgen05,"aw",@nobits
	.sectionflags	@""
	.align	16
	.zero		1024


//--------------------- .nv.shared.reserved.0     --------------------------
	.section	.nv.shared.reserved.0,"aw",@nobits
	.align	8
	.weak		__nv_reservedSMEM_offset_0_alias
	.size		__nv_reservedSMEM_offset_0_alias, 0, 64
	.other		__nv_reservedSMEM_offset_0_alias,@"STO_CUDA_RESERVED_SHARED STV_DEFAULT"
__nv_reservedSMEM_offset_0_alias:
	.zero		0
.nv.shared.reserved.0:
	.zero		64
	.weak		__nv_reservedSMEM_allocation_phase
	.type		__nv_reservedSMEM_allocation_phase,@object
	.size		__nv_reservedSMEM_allocation_phase,(.L_0 - __nv_reservedSMEM_allocation_phase)
__nv_reservedSMEM_allocation_phase:
	.zero		1
.L_0:
	.zero		7
	.weak		__nv_reservedSMEM_devtool_atexit_pc
	.type		__nv_reservedSMEM_devtool_atexit_pc,@object
	.size		__nv_reservedSMEM_devtool_atexit_pc,(__nv_reservedSMEM_allocation_mask - __nv_reservedSMEM_devtool_atexit_pc)
__nv_reservedSMEM_devtool_atexit_pc:
	.zero		8
	.weak		__nv_reservedSMEM_allocation_mask
	.type		__nv_reservedSMEM_allocation_mask,@object
	.size		__nv_reservedSMEM_allocation_mask,(.L_2 - __nv_reservedSMEM_allocation_mask)
__nv_reservedSMEM_allocation_mask:
	.zero		4
.L_2:


//--------------------- .nv.constant0.gluon_tcgen05 --------------------------
	.section	.nv.constant0.gluon_tcgen05,"a",@progbits
	.sectionflags	@""
	.align	4
.nv.constant0.gluon_tcgen05:
	.zero		976


//--------------------- SYMBOLS --------------------------

	.type		.nv.reservedSmem.offset0,@object
	.size		.nv.reservedSmem.offset0,0x4
	.type		.nv.reservedSmem.cap,@object
	.size		.nv.reservedSmem.cap,0x4
